	.target	sm_90a

	.elftype	@"ET_EXEC"


//--------------------- .note.nv.tkinfo           --------------------------
	.section	.note.nv.tkinfo,"",@"SHT_NOTE"
	.sectionflags	@"SHF_NOTE_NV_TKINFO"
	.tkinfo
        /*0018*/ 	.word	0x00000002
        /*0030*/ 	.string	""
        /*0030*/ 	.string	"ptxas"
        /*0030*/ 	.string	"Cuda compilation tools, release 13.0, V13.0.88"
        /*0030*/ 	.string	"Build cuda_13.0.r13.0/compiler.36424714_0"
        /*0030*/ 	.string	"-arch sm_90a -m 64 "



//--------------------- .note.nv.cuinfo           --------------------------
	.section	.note.nv.cuinfo,"",@"SHT_NOTE"
	.sectionflags	@"SHF_NOTE_NV_CUINFO"
        /*0018*/ 	.short	0x0002
        /*001a*/ 	.short	0x005a
        /*001c*/ 	.short	0x0082
	.zero		2


//--------------------- .nv.info                  --------------------------
	.section	.nv.info,"",@"SHT_CUDA_INFO"
	.align	4


	//----- nvinfo : EIATTR_REGCOUNT
	.align		4
        /*0000*/ 	.byte	0x04, 0x2f
        /*0002*/ 	.short	(.L_12 - .L_11)
	.align		4
.L_11:
        /*0004*/ 	.word	index@(_ZN7cutlass13device_kernelIN5flash19enable_sm80_to_sm89INS1_16FlashAttnFwdSm80INS1_25CollectiveMainloopFwdSm80ILi8ELi1ELb0EN4cute5tupleIJNS5_1CILi128EEENS7_ILi48EEENS7_ILi256EEEEEELi256ENS_6half_tEfNS_4arch4Sm80ELb1ELb0ELb0ELb1ELb0ELb1ELb1ELb0EEENS1_21CollectiveEpilogueFwdINS6_IJS8_SA_S9_EEENS6_IJNS7_ILi1EEESI_SI_EEESC_SE_Li256ELb1ELb1ELb0ELb0EEENS1_19SingleTileSchedulerILb1ELb0ELb1ELi128EEEEEEEEEvNT_6ParamsE)
        /*0008*/ 	.word	0x00000004


	//----- nvinfo : EIATTR_FRAME_SIZE
	.align		4
.L_12:
        /*000c*/ 	.byte	0x04, 0x11
        /*000e*/ 	.short	(.L_14 - .L_13)
	.align		4
.L_13:
        /*0010*/ 	.word	index@(_ZN7cutlass13device_kernelIN5flash19enable_sm80_to_sm89INS1_16FlashAttnFwdSm80INS1_25CollectiveMainloopFwdSm80ILi8ELi1ELb0EN4cute5tupleIJNS5_1CILi128EEENS7_ILi48EEENS7_ILi256EEEEEELi256ENS_6half_tEfNS_4arch4Sm80ELb1ELb0ELb0ELb1ELb0ELb1ELb1ELb0EEENS1_21CollectiveEpilogueFwdINS6_IJS8_SA_S9_EEENS6_IJNS7_ILi1EEESI_SI_EEESC_SE_Li256ELb1ELb1ELb0ELb0EEENS1_19SingleTileSchedulerILb1ELb0ELb1ELi128EEEEEEEEEvNT_6ParamsE)
        /*0014*/ 	.word	0x00000000


	//----- nvinfo : EIATTR_REGCOUNT
	.align		4
.L_14:
        /*0018*/ 	.byte	0x04, 0x2f
        /*001a*/ 	.short	(.L_16 - .L_15)
	.align		4
.L_15:
        /*001c*/ 	.word	index@(_ZN7cutlass13device_kernelIN5flash19enable_sm80_to_sm89INS1_16FlashAttnFwdSm80INS1_25CollectiveMainloopFwdSm80ILi8ELi1ELb0EN4cute5tupleIJNS5_1CILi128EEENS7_ILi96EEENS7_ILi256EEEEEELi256ENS_6half_tEfNS_4arch4Sm80ELb1ELb0ELb0ELb1ELb0ELb0ELb1ELb0EEENS1_21CollectiveEpilogueFwdINS6_IJS8_SA_S9_EEENS6_IJNS7_ILi1EEESI_SI_EEESC_SE_Li256ELb1ELb1ELb0ELb0EEENS1_19SingleTileSchedulerILb1ELb0ELb1ELi128EEEEEEEEEvNT_6ParamsE)
        /*0020*/ 	.word	0x00000004


	//----- nvinfo : EIATTR_FRAME_SIZE
	.align		4
.L_16:
        /*0024*/ 	.byte	0x04, 0x11
        /*0026*/ 	.short	(.L_18 - .L_17)
	.align		4
.L_17:
        /*0028*/ 	.word	index@(_ZN7cutlass13device_kernelIN5flash19enable_sm80_to_sm89INS1_16FlashAttnFwdSm80INS1_25CollectiveMainloopFwdSm80ILi8ELi1ELb0EN4cute5tupleIJNS5_1CILi128EEENS7_ILi96EEENS7_ILi256EEEEEELi256ENS_6half_tEfNS_4arch4Sm80ELb1ELb0ELb0ELb1ELb0ELb0ELb1ELb0EEENS1_21CollectiveEpilogueFwdINS6_IJS8_SA_S9_EEENS6_IJNS7_ILi1EEESI_SI_EEESC_SE_Li256ELb1ELb1ELb0ELb0EEENS1_19SingleTileSchedulerILb1ELb0ELb1ELi128EEEEEEEEEvNT_6ParamsE)
        /*002c*/ 	.word	0x00000000


	//----- nvinfo : EIATTR_REGCOUNT
	.align		4
.L_18:
        /*0030*/ 	.byte	0x04, 0x2f
        /*0032*/ 	.short	(.L_20 - .L_19)
	.align		4
.L_19:
        /*0034*/ 	.word	index@(_ZN7cutlass13device_kernelIN5flash19enable_sm80_to_sm89INS1_16FlashAttnFwdSm80INS1_25CollectiveMainloopFwdSm80ILi8ELi1ELb0EN4cute5tupleIJNS5_1CILi128EEENS7_ILi96EEENS7_ILi256EEEEEELi256ENS_6half_tEfNS_4arch4Sm80ELb1ELb0ELb0ELb0ELb0ELb0ELb1ELb0EEENS1_21CollectiveEpilogueFwdINS6_IJS8_SA_S9_EEENS6_IJNS7_ILi1EEESI_SI_EEESC_SE_Li256ELb0ELb1ELb0ELb0EEENS1_30DynamicPersistentTileSchedulerILi256ELi256ELb0ELb1ELb0EEEEEEEEEvNT_6ParamsE)
        /*0038*/ 	.word	0x00000004


	//----- nvinfo : EIATTR_FRAME_SIZE
	.align		4
.L_20:
        /*003c*/ 	.byte	0x04, 0x11
        /*003e*/ 	.short	(.L_22 - .L_21)
	.align		4
.L_21:
        /*0040*/ 	.word	index@(_ZN7cutlass13device_kernelIN5flash19enable_sm80_to_sm89INS1_16FlashAttnFwdSm80INS1_25CollectiveMainloopFwdSm80ILi8ELi1ELb0EN4cute5tupleIJNS5_1CILi128EEENS7_ILi96EEENS7_ILi256EEEEEELi256ENS_6half_tEfNS_4arch4Sm80ELb1ELb0ELb0ELb0ELb0ELb0ELb1ELb0EEENS1_21CollectiveEpilogueFwdINS6_IJS8_SA_S9_EEENS6_IJNS7_ILi1EEESI_SI_EEESC_SE_Li256ELb0ELb1ELb0ELb0EEENS1_30DynamicPersistentTileSchedulerILi256ELi256ELb0ELb1ELb0EEEEEEEEEvNT_6ParamsE)
        /*0044*/ 	.word	0x00000000


	//----- nvinfo : EIATTR_REGCOUNT
	.align		4
.L_22:
        /*0048*/ 	.byte	0x04, 0x2f
        /*004a*/ 	.short	(.L_24 - .L_23)
	.align		4
.L_23:
        /*004c*/ 	.word	index@(_ZN7cutlass13device_kernelIN5flash19enable_sm80_to_sm89INS1_16FlashAttnFwdSm80INS1_25CollectiveMainloopFwdSm80ILi8ELi1ELb0EN4cute5tupleIJNS5_1CILi128EEENS7_ILi48EEENS7_ILi256EEEEEELi256ENS_6half_tEfNS_4arch4Sm80ELb0ELb1ELb0ELb1ELb0ELb1ELb1ELb0EEENS1_21CollectiveEpilogueFwdINS6_IJS8_SA_S9_EEENS6_IJNS7_ILi1EEESI_SI_EEESC_SE_Li256ELb1ELb1ELb0ELb0EEENS1_19SingleTileSchedulerILb1ELb0ELb1ELi128EEEEEEEEEvNT_6ParamsE)
        /*0050*/ 	.word	0x00000004


	//----- nvinfo : EIATTR_FRAME_SIZE
	.align		4
.L_24:
        /*0054*/ 	.byte	0x04, 0x11
        /*0056*/ 	.short	(.L_26 - .L_25)
	.align		4
.L_25:
        /*0058*/ 	.word	index@(_ZN7cutlass13device_kernelIN5flash19enable_sm80_to_sm89INS1_16FlashAttnFwdSm80INS1_25CollectiveMainloopFwdSm80ILi8ELi1ELb0EN4cute5tupleIJNS5_1CILi128EEENS7_ILi48EEENS7_ILi256EEEEEELi256ENS_6half_tEfNS_4arch4Sm80ELb0ELb1ELb0ELb1ELb0ELb1ELb1ELb0EEENS1_21CollectiveEpilogueFwdINS6_IJS8_SA_S9_EEENS6_IJNS7_ILi1EEESI_SI_EEESC_SE_Li256ELb1ELb1ELb0ELb0EEENS1_19SingleTileSchedulerILb1ELb0ELb1ELi128EEEEEEEEEvNT_6ParamsE)
        /*005c*/ 	.word	0x00000000


	//----- nvinfo : EIATTR_REGCOUNT
	.align		4
.L_26:
        /*0060*/ 	.byte	0x04, 0x2f
        /*0062*/ 	.short	(.L_28 - .L_27)
	.align		4
.L_27:
        /*0064*/ 	.word	index@(_ZN7cutlass13device_kernelIN5flash19enable_sm80_to_sm89INS1_16FlashAttnFwdSm80INS1_25CollectiveMainloopFwdSm80ILi8ELi1ELb0EN4cute5tupleIJNS5_1CILi128EEENS7_ILi64EEENS7_ILi256EEEEEELi256ENS_6half_tEfNS_4arch4Sm80ELb0ELb1ELb0ELb1ELb0ELb0ELb1ELb0EEENS1_21CollectiveEpilogueFwdINS6_IJS8_SA_S9_EEENS6_IJNS7_ILi1EEESI_SI_EEESC_SE_Li256ELb1ELb1ELb0ELb0EEENS1_19SingleTileSchedulerILb1ELb0ELb1ELi128EEEEEEEEEvNT_6ParamsE)
        /*0068*/ 	.word	0x00000004


	//----- nvinfo : EIATTR_FRAME_SIZE
	.align		4
.L_28:
        /*006c*/ 	.byte	0x04, 0x11
        /*006e*/ 	.short	(.L_30 - .L_29)
	.align		4
.L_29:
        /*0070*/ 	.word	index@(_ZN7cutlass13device_kernelIN5flash19enable_sm80_to_sm89INS1_16FlashAttnFwdSm80INS1_25CollectiveMainloopFwdSm80ILi8ELi1ELb0EN4cute5tupleIJNS5_1CILi128EEENS7_ILi64EEENS7_ILi256EEEEEELi256ENS_6half_tEfNS_4arch4Sm80ELb0ELb1ELb0ELb1ELb0ELb0ELb1ELb0EEENS1_21CollectiveEpilogueFwdINS6_IJS8_SA_S9_EEENS6_IJNS7_ILi1EEESI_SI_EEESC_SE_Li256ELb1ELb1ELb0ELb0EEENS1_19SingleTileSchedulerILb1ELb0ELb1ELi128EEEEEEEEEvNT_6ParamsE)
        /*0074*/ 	.word	0x00000000


	//----- nvinfo : EIATTR_REGCOUNT
	.align		4
.L_30:
        /*0078*/ 	.byte	0x04, 0x2f
        /*007a*/ 	.short	(.L_32 - .L_31)
	.align		4
.L_31:
        /*007c*/ 	.word	index@(_ZN7cutlass13device_kernelIN5flash19enable_sm80_to_sm89INS1_16FlashAttnFwdSm80INS1_25CollectiveMainloopFwdSm80ILi8ELi1ELb0EN4cute5tupleIJNS5_1CILi128EEENS7_ILi64EEENS7_ILi256EEEEEELi256ENS_6half_tEfNS_4arch4Sm80ELb0ELb1ELb0ELb0ELb0ELb0ELb1ELb0EEENS1_21CollectiveEpilogueFwdINS6_IJS8_SA_S9_EEENS6_IJNS7_ILi1EEESI_SI_EEESC_SE_Li256ELb0ELb1ELb0ELb0EEENS1_19SingleTileSchedulerILb0ELb0ELb1ELi128EEEEEEEEEvNT_6ParamsE)
        /*0080*/ 	.word	0x00000004


	//----- nvinfo : EIATTR_FRAME_SIZE
	.align		4
.L_32:
        /*0084*/ 	.byte	0x04, 0x11
        /*0086*/ 	.short	(.L_34 - .L_33)
	.align		4
.L_33:
        /*0088*/ 	.word	index@(_ZN7cutlass13device_kernelIN5flash19enable_sm80_to_sm89INS1_16FlashAttnFwdSm80INS1_25CollectiveMainloopFwdSm80ILi8ELi1ELb0EN4cute5tupleIJNS5_1CILi128EEENS7_ILi64EEENS7_ILi256EEEEEELi256ENS_6half_tEfNS_4arch4Sm80ELb0ELb1ELb0ELb0ELb0ELb0ELb1ELb0EEENS1_21CollectiveEpilogueFwdINS6_IJS8_SA_S9_EEENS6_IJNS7_ILi1EEESI_SI_EEESC_SE_Li256ELb0ELb1ELb0ELb0EEENS1_19SingleTileSchedulerILb0ELb0ELb1ELi128EEEEEEEEEvNT_6ParamsE)
        /*008c*/ 	.word	0x00000000


	//----- nvinfo : EIATTR_REGCOUNT
	.align		4
.L_34:
        /*0090*/ 	.byte	0x04, 0x2f
        /*0092*/ 	.short	(.L_36 - .L_35)
	.align		4
.L_35:
        /*0094*/ 	.word	index@(_ZN7cutlass13device_kernelIN5flash19enable_sm80_to_sm89INS1_16FlashAttnFwdSm80INS1_25CollectiveMainloopFwdSm80ILi8ELi1ELb0EN4cute5tupleIJNS5_1CILi128EEENS7_ILi48EEENS7_ILi256EEEEEELi256ENS_6half_tEfNS_4arch4Sm80ELb0ELb0ELb0ELb1ELb0ELb1ELb1ELb0EEENS1_21CollectiveEpilogueFwdINS6_IJS8_SA_S9_EEENS6_IJNS7_ILi1EEESI_SI_EEESC_SE_Li256ELb1ELb1ELb0ELb0EEENS1_19SingleTileSchedulerILb1ELb0ELb1ELi128EEEEEEEEEvNT_6ParamsE)
        /*0098*/ 	.word	0x00000004


	//----- nvinfo : EIATTR_FRAME_SIZE
	.align		4
.L_36:
        /*009c*/ 	.byte	0x04, 0x11
        /*009e*/ 	.short	(.L_38 - .L_37)
	.align		4
.L_37:
        /*00a0*/ 	.word	index@(_ZN7cutlass13device_kernelIN5flash19enable_sm80_to_sm89INS1_16FlashAttnFwdSm80INS1_25CollectiveMainloopFwdSm80ILi8ELi1ELb0EN4cute5tupleIJNS5_1CILi128EEENS7_ILi48EEENS7_ILi256EEEEEELi256ENS_6half_tEfNS_4arch4Sm80ELb0ELb0ELb0ELb1ELb0ELb1ELb1ELb0EEENS1_21CollectiveEpilogueFwdINS6_IJS8_SA_S9_EEENS6_IJNS7_ILi1EEESI_SI_EEESC_SE_Li256ELb1ELb1ELb0ELb0EEENS1_19SingleTileSchedulerILb1ELb0ELb1ELi128EEEEEEEEEvNT_6ParamsE)
        /*00a4*/ 	.word	0x00000000


	//----- nvinfo : EIATTR_REGCOUNT
	.align		4
.L_38:
        /*00a8*/ 	.byte	0x04, 0x2f
        /*00aa*/ 	.short	(.L_40 - .L_39)
	.align		4
.L_39:
        /*00ac*/ 	.word	index@(_ZN7cutlass13device_kernelIN5flash19enable_sm80_to_sm89INS1_16FlashAttnFwdSm80INS1_25CollectiveMainloopFwdSm80ILi8ELi1ELb0EN4cute5tupleIJNS5_1CILi128EEENS7_ILi96EEENS7_ILi256EEEEEELi256ENS_6half_tEfNS_4arch4Sm80ELb0ELb0ELb0ELb1ELb0ELb0ELb1ELb0EEENS1_21CollectiveEpilogueFwdINS6_IJS8_SA_S9_EEENS6_IJNS7_ILi1EEESI_SI_EEESC_SE_Li256ELb1ELb1ELb0ELb0EEENS1_19SingleTileSchedulerILb1ELb0ELb1ELi128EEEEEEEEEvNT_6ParamsE)
        /*00b0*/ 	.word	0x00000004


	//----- nvinfo : EIATTR_FRAME_SIZE
	.align		4
.L_40:
        /*00b4*/ 	.byte	0x04, 0x11
        /*00b6*/ 	.short	(.L_42 - .L_41)
	.align		4
.L_41:
        /*00b8*/ 	.word	index@(_ZN7cutlass13device_kernelIN5flash19enable_sm80_to_sm89INS1_16FlashAttnFwdSm80INS1_25CollectiveMainloopFwdSm80ILi8ELi1ELb0EN4cute5tupleIJNS5_1CILi128EEENS7_ILi96EEENS7_ILi256EEEEEELi256ENS_6half_tEfNS_4arch4Sm80ELb0ELb0ELb0ELb1ELb0ELb0ELb1ELb0EEENS1_21CollectiveEpilogueFwdINS6_IJS8_SA_S9_EEENS6_IJNS7_ILi1EEESI_SI_EEESC_SE_Li256ELb1ELb1ELb0ELb0EEENS1_19SingleTileSchedulerILb1ELb0ELb1ELi128EEEEEEEEEvNT_6ParamsE)
        /*00bc*/ 	.word	0x00000000


	//----- nvinfo : EIATTR_REGCOUNT
	.align		4
.L_42:
        /*00c0*/ 	.byte	0x04, 0x2f
        /*00c2*/ 	.short	(.L_44 - .L_43)
	.align		4
.L_43:
        /*00c4*/ 	.word	index@(_ZN7cutlass13device_kernelIN5flash19enable_sm80_to_sm89INS1_16FlashAttnFwdSm80INS1_25CollectiveMainloopFwdSm80ILi8ELi1ELb0EN4cute5tupleIJNS5_1CILi128EEENS7_ILi96EEENS7_ILi256EEEEEELi256ENS_6half_tEfNS_4arch4Sm80ELb0ELb0ELb0ELb0ELb0ELb0ELb1ELb0EEENS1_21CollectiveEpilogueFwdINS6_IJS8_SA_S9_EEENS6_IJNS7_ILi1EEESI_SI_EEESC_SE_Li256ELb0ELb1ELb0ELb0EEENS1_19SingleTileSchedulerILb0ELb0ELb1ELi128EEEEEEEEEvNT_6ParamsE)
        /*00c8*/ 	.word	0x00000004


	//----- nvinfo : EIATTR_FRAME_SIZE
	.align		4
.L_44:
        /*00cc*/ 	.byte	0x04, 0x11
        /*00ce*/ 	.short	(.L_46 - .L_45)
	.align		4
.L_45:
        /*00d0*/ 	.word	index@(_ZN7cutlass13device_kernelIN5flash19enable_sm80_to_sm89INS1_16FlashAttnFwdSm80INS1_25CollectiveMainloopFwdSm80ILi8ELi1ELb0EN4cute5tupleIJNS5_1CILi128EEENS7_ILi96EEENS7_ILi256EEEEEELi256ENS_6half_tEfNS_4arch4Sm80ELb0ELb0ELb0ELb0ELb0ELb0ELb1ELb0EEENS1_21CollectiveEpilogueFwdINS6_IJS8_SA_S9_EEENS6_IJNS7_ILi1EEESI_SI_EEESC_SE_Li256ELb0ELb1ELb0ELb0EEENS1_19SingleTileSchedulerILb0ELb0ELb1ELi128EEEEEEEEEvNT_6ParamsE)
        /*00d4*/ 	.word	0x00000000


	//----- nvinfo : EIATTR_REGCOUNT
	.align		4
.L_46:
        /*00d8*/ 	.byte	0x04, 0x2f
        /*00da*/ 	.short	(.L_48 - .L_47)
	.align		4
.L_47:
        /*00dc*/ 	.word	index@(_ZN7cutlass13device_kernelIN5flash19enable_sm80_to_sm89INS1_16FlashAttnFwdSm80INS1_25CollectiveMainloopFwdSm80ILi8ELi1ELb0EN4cute5tupleIJNS5_1CILi128EEENS7_ILi32EEENS7_ILi256EEEEEELi256ENS_6half_tEfNS_4arch4Sm80ELb1ELb0ELb0ELb1ELb0ELb1ELb1ELb0EEENS1_21CollectiveEpilogueFwdINS6_IJS8_SA_S9_EEENS6_IJNS7_ILi1EEESI_SI_EEESC_SE_Li256ELb1ELb1ELb0ELb0EEENS1_19SingleTileSchedulerILb1ELb0ELb1ELi128EEEEEEEEEvNT_6ParamsE)
        /*00e0*/ 	.word	0x00000004


	//----- nvinfo : EIATTR_FRAME_SIZE
	.align		4
.L_48:
        /*00e4*/ 	.byte	0x04, 0x11
        /*00e6*/ 	.short	(.L_50 - .L_49)
	.align		4
.L_49:
        /*00e8*/ 	.word	index@(_ZN7cutlass13device_kernelIN5flash19enable_sm80_to_sm89INS1_16FlashAttnFwdSm80INS1_25CollectiveMainloopFwdSm80ILi8ELi1ELb0EN4cute5tupleIJNS5_1CILi128EEENS7_ILi32EEENS7_ILi256EEEEEELi256ENS_6half_tEfNS_4arch4Sm80ELb1ELb0ELb0ELb1ELb0ELb1ELb1ELb0EEENS1_21CollectiveEpilogueFwdINS6_IJS8_SA_S9_EEENS6_IJNS7_ILi1EEESI_SI_EEESC_SE_Li256ELb1ELb1ELb0ELb0EEENS1_19SingleTileSchedulerILb1ELb0ELb1ELi128EEEEEEEEEvNT_6ParamsE)
        /*00ec*/ 	.word	0x00000000


	//----- nvinfo : EIATTR_REGCOUNT
	.align		4
.L_50:
        /*00f0*/ 	.byte	0x04, 0x2f
        /*00f2*/ 	.short	(.L_52 - .L_51)
	.align		4
.L_51:
        /*00f4*/ 	.word	index@(_ZN7cutlass13device_kernelIN5flash19enable_sm80_to_sm89INS1_16FlashAttnFwdSm80INS1_25CollectiveMainloopFwdSm80ILi8ELi1ELb1EN4cute5tupleIJNS5_1CILi128EEENS7_ILi64EEENS7_ILi256EEEEEELi256ENS_6half_tEfNS_4arch4Sm80ELb1ELb0ELb0ELb1ELb0ELb0ELb1ELb0EEENS1_21CollectiveEpilogueFwdINS6_IJS8_SA_S9_EEENS6_IJNS7_ILi1EEESI_SI_EEESC_SE_Li256ELb1ELb1ELb0ELb0EEENS1_19SingleTileSchedulerILb1ELb0ELb1ELi128EEEEEEEEEvNT_6ParamsE)
        /*00f8*/ 	.word	0x00000004


	//----- nvinfo : EIATTR_FRAME_SIZE
	.align		4
.L_52:
        /*00fc*/ 	.byte	0x04, 0x11
        /*00fe*/ 	.short	(.L_54 - .L_53)
	.align		4
.L_53:
        /*0100*/ 	.word	index@(_ZN7cutlass13device_kernelIN5flash19enable_sm80_to_sm89INS1_16FlashAttnFwdSm80INS1_25CollectiveMainloopFwdSm80ILi8ELi1ELb1EN4cute5tupleIJNS5_1CILi128EEENS7_ILi64EEENS7_ILi256EEEEEELi256ENS_6half_tEfNS_4arch4Sm80ELb1ELb0ELb0ELb1ELb0ELb0ELb1ELb0EEENS1_21CollectiveEpilogueFwdINS6_IJS8_SA_S9_EEENS6_IJNS7_ILi1EEESI_SI_EEESC_SE_Li256ELb1ELb1ELb0ELb0EEENS1_19SingleTileSchedulerILb1ELb0ELb1ELi128EEEEEEEEEvNT_6ParamsE)
        /*0104*/ 	.word	0x00000000


	//----- nvinfo : EIATTR_REGCOUNT
	.align		4
.L_54:
        /*0108*/ 	.byte	0x04, 0x2f
        /*010a*/ 	.short	(.L_56 - .L_55)
	.align		4
.L_55:
        /*010c*/ 	.word	index@(_ZN7cutlass13device_kernelIN5flash19enable_sm80_to_sm89INS1_16FlashAttnFwdSm80INS1_25CollectiveMainloopFwdSm80ILi8ELi1ELb1EN4cute5tupleIJNS5_1CILi128EEENS7_ILi64EEENS7_ILi256EEEEEELi256ENS_6half_tEfNS_4arch4Sm80ELb1ELb0ELb0ELb0ELb0ELb0ELb1ELb0EEENS1_21CollectiveEpilogueFwdINS6_IJS8_SA_S9_EEENS6_IJNS7_ILi1EEESI_SI_EEESC_SE_Li256ELb0ELb1ELb0ELb0EEENS1_30DynamicPersistentTileSchedulerILi256ELi256ELb0ELb1ELb0EEEEEEEEEvNT_6ParamsE)
        /*0110*/ 	.word	0x00000004


	//----- nvinfo : EIATTR_FRAME_SIZE
	.align		4
.L_56:
        /*0114*/ 	.byte	0x04, 0x11
        /*0116*/ 	.short	(.L_58 - .L_57)
	.align		4
.L_57:
        /*0118*/ 	.word	index@(_ZN7cutlass13device_kernelIN5flash19enable_sm80_to_sm89INS1_16FlashAttnFwdSm80INS1_25CollectiveMainloopFwdSm80ILi8ELi1ELb1EN4cute5tupleIJNS5_1CILi128EEENS7_ILi64EEENS7_ILi256EEEEEELi256ENS_6half_tEfNS_4arch4Sm80ELb1ELb0ELb0ELb0ELb0ELb0ELb1ELb0EEENS1_21CollectiveEpilogueFwdINS6_IJS8_SA_S9_EEENS6_IJNS7_ILi1EEESI_SI_EEESC_SE_Li256ELb0ELb1ELb0ELb0EEENS1_30DynamicPersistentTileSchedulerILi256ELi256ELb0ELb1ELb0EEEEEEEEEvNT_6ParamsE)
        /*011c*/ 	.word	0x00000000


	//----- nvinfo : EIATTR_REGCOUNT
	.align		4
.L_58:
        /*0120*/ 	.byte	0x04, 0x2f
        /*0122*/ 	.short	(.L_60 - .L_59)
	.align		4
.L_59:
        /*0124*/ 	.word	index@(_ZN7cutlass13device_kernelIN5flash19enable_sm80_to_sm89INS1_16FlashAttnFwdSm80INS1_25CollectiveMainloopFwdSm80ILi8ELi1ELb0EN4cute5tupleIJNS5_1CILi128EEENS7_ILi32EEENS7_ILi256EEEEEELi256ENS_6half_tEfNS_4arch4Sm80ELb0ELb1ELb0ELb1ELb0ELb1ELb1ELb0EEENS1_21CollectiveEpilogueFwdINS6_IJS8_SA_S9_EEENS6_IJNS7_ILi1EEESI_SI_EEESC_SE_Li256ELb1ELb1ELb0ELb0EEENS1_19SingleTileSchedulerILb1ELb0ELb1ELi128EEEEEEEEEvNT_6ParamsE)
        /*0128*/ 	.word	0x00000004


	//----- nvinfo : EIATTR_FRAME_SIZE
	.align		4
.L_60:
        /*012c*/ 	.byte	0x04, 0x11
        /*012e*/ 	.short	(.L_62 - .L_61)
	.align		4
.L_61:
        /*0130*/ 	.word	index@(_ZN7cutlass13device_kernelIN5flash19enable_sm80_to_sm89INS1_16FlashAttnFwdSm80INS1_25CollectiveMainloopFwdSm80ILi8ELi1ELb0EN4cute5tupleIJNS5_1CILi128EEENS7_ILi32EEENS7_ILi256EEEEEELi256ENS_6half_tEfNS_4arch4Sm80ELb0ELb1ELb0ELb1ELb0ELb1ELb1ELb0EEENS1_21CollectiveEpilogueFwdINS6_IJS8_SA_S9_EEENS6_IJNS7_ILi1EEESI_SI_EEESC_SE_Li256ELb1ELb1ELb0ELb0EEENS1_19SingleTileSchedulerILb1ELb0ELb1ELi128EEEEEEEEEvNT_6ParamsE)
        /*0134*/ 	.word	0x00000000


	//----- nvinfo : EIATTR_REGCOUNT
	.align		4
.L_62:
        /*0138*/ 	.byte	0x04, 0x2f
        /*013a*/ 	.short	(.L_64 - .L_63)
	.align		4
.L_63:
        /*013c*/ 	.word	index@(_ZN7cutlass13device_kernelIN5flash19enable_sm80_to_sm89INS1_16FlashAttnFwdSm80INS1_25CollectiveMainloopFwdSm80ILi8ELi1ELb1EN4cute5tupleIJNS5_1CILi128EEENS7_ILi48EEENS7_ILi256EEEEEELi256ENS_6half_tEfNS_4arch4Sm80ELb0ELb1ELb0ELb1ELb0ELb0ELb1ELb0EEENS1_21CollectiveEpilogueFwdINS6_IJS8_SA_S9_EEENS6_IJNS7_ILi1EEESI_SI_EEESC_SE_Li256ELb1ELb1ELb0ELb0EEENS1_19SingleTileSchedulerILb1ELb0ELb1ELi128EEEEEEEEEvNT_6ParamsE)
        /*0140*/ 	.word	0x00000004


	//----- nvinfo : EIATTR_FRAME_SIZE
	.align		4
.L_64:
        /*0144*/ 	.byte	0x04, 0x11
        /*0146*/ 	.short	(.L_66 - .L_65)
	.align		4
.L_65:
        /*0148*/ 	.word	index@(_ZN7cutlass13device_kernelIN5flash19enable_sm80_to_sm89INS1_16FlashAttnFwdSm80INS1_25CollectiveMainloopFwdSm80ILi8ELi1ELb1EN4cute5tupleIJNS5_1CILi128EEENS7_ILi48EEENS7_ILi256EEEEEELi256ENS_6half_tEfNS_4arch4Sm80ELb0ELb1ELb0ELb1ELb0ELb0ELb1ELb0EEENS1_21CollectiveEpilogueFwdINS6_IJS8_SA_S9_EEENS6_IJNS7_ILi1EEESI_SI_EEESC_SE_Li256ELb1ELb1ELb0ELb0EEENS1_19SingleTileSchedulerILb1ELb0ELb1ELi128EEEEEEEEEvNT_6ParamsE)
        /*014c*/ 	.word	0x00000000


	//----- nvinfo : EIATTR_REGCOUNT
	.align		4
.L_66:
        /*0150*/ 	.byte	0x04, 0x2f
        /*0152*/ 	.short	(.L_68 - .L_67)
	.align		4
.L_67:
        /*0154*/ 	.word	index@(_ZN7cutlass13device_kernelIN5flash19enable_sm80_to_sm89INS1_16FlashAttnFwdSm80INS1_25CollectiveMainloopFwdSm80ILi8ELi1ELb1EN4cute5tupleIJNS5_1CILi128EEENS7_ILi48EEENS7_ILi256EEEEEELi256ENS_6half_tEfNS_4arch4Sm80ELb0ELb1ELb0ELb0ELb0ELb0ELb1ELb0EEENS1_21CollectiveEpilogueFwdINS6_IJS8_SA_S9_EEENS6_IJNS7_ILi1EEESI_SI_EEESC_SE_Li256ELb0ELb1ELb0ELb0EEENS1_19SingleTileSchedulerILb0ELb0ELb1ELi128EEEEEEEEEvNT_6ParamsE)
        /*0158*/ 	.word	0x00000004


	//----- nvinfo : EIATTR_FRAME_SIZE
	.align		4
.L_68:
        /*015c*/ 	.byte	0x04, 0x11
        /*015e*/ 	.short	(.L_70 - .L_69)
	.align		4
.L_69:
        /*0160*/ 	.word	index@(_ZN7cutlass13device_kernelIN5flash19enable_sm80_to_sm89INS1_16FlashAttnFwdSm80INS1_25CollectiveMainloopFwdSm80ILi8ELi1ELb1EN4cute5tupleIJNS5_1CILi128EEENS7_ILi48EEENS7_ILi256EEEEEELi256ENS_6half_tEfNS_4arch4Sm80ELb0ELb1ELb0ELb0ELb0ELb0ELb1ELb0EEENS1_21CollectiveEpilogueFwdINS6_IJS8_SA_S9_EEENS6_IJNS7_ILi1EEESI_SI_EEESC_SE_Li256ELb0ELb1ELb0ELb0EEENS1_19SingleTileSchedulerILb0ELb0ELb1ELi128EEEEEEEEEvNT_6ParamsE)
        /*0164*/ 	.word	0x00000000


	//----- nvinfo : EIATTR_REGCOUNT
	.align		4
.L_70:
        /*0168*/ 	.byte	0x04, 0x2f
        /*016a*/ 	.short	(.L_72 - .L_71)
	.align		4
.L_71:
        /*016c*/ 	.word	index@(_ZN7cutlass13device_kernelIN5flash19enable_sm80_to_sm89INS1_16FlashAttnFwdSm80INS1_25CollectiveMainloopFwdSm80ILi8ELi1ELb0EN4cute5tupleIJNS5_1CILi128EEENS7_ILi32EEENS7_ILi256EEEEEELi256ENS_6half_tEfNS_4arch4Sm80ELb0ELb0ELb0ELb1ELb0ELb1ELb1ELb0EEENS1_21CollectiveEpilogueFwdINS6_IJS8_SA_S9_EEENS6_IJNS7_ILi1EEESI_SI_EEESC_SE_Li256ELb1ELb1ELb0ELb0EEENS1_19SingleTileSchedulerILb1ELb0ELb1ELi128EEEEEEEEEvNT_6ParamsE)
        /*0170*/ 	.word	0x00000004


	//----- nvinfo : EIATTR_FRAME_SIZE
	.align		4
.L_72:
        /*0174*/ 	.byte	0x04, 0x11
        /*0176*/ 	.short	(.L_74 - .L_73)
	.align		4
.L_73:
        /*0178*/ 	.word	index@(_ZN7cutlass13device_kernelIN5flash19enable_sm80_to_sm89INS1_16FlashAttnFwdSm80INS1_25CollectiveMainloopFwdSm80ILi8ELi1ELb0EN4cute5tupleIJNS5_1CILi128EEENS7_ILi32EEENS7_ILi256EEEEEELi256ENS_6half_tEfNS_4arch4Sm80ELb0ELb0ELb0ELb1ELb0ELb1ELb1ELb0EEENS1_21CollectiveEpilogueFwdINS6_IJS8_SA_S9_EEENS6_IJNS7_ILi1EEESI_SI_EEESC_SE_Li256ELb1ELb1ELb0ELb0EEENS1_19SingleTileSchedulerILb1ELb0ELb1ELi128EEEEEEEEEvNT_6ParamsE)
        /*017c*/ 	.word	0x00000000


	//----- nvinfo : EIATTR_REGCOUNT
	.align		4
.L_74:
        /*0180*/ 	.byte	0x04, 0x2f
        /*0182*/ 	.short	(.L_76 - .L_75)
	.align		4
.L_75:
        /*0184*/ 	.word	index@(_ZN7cutlass13device_kernelIN5flash19enable_sm80_to_sm89INS1_16FlashAttnFwdSm80INS1_25CollectiveMainloopFwdSm80ILi8ELi1ELb1EN4cute5tupleIJNS5_1CILi128EEENS7_ILi64EEENS7_ILi256EEEEEELi256ENS_6half_tEfNS_4arch4Sm80ELb0ELb0ELb0ELb1ELb0ELb0ELb1ELb0EEENS1_21CollectiveEpilogueFwdINS6_IJS8_SA_S9_EEENS6_IJNS7_ILi1EEESI_SI_EEESC_SE_Li256ELb1ELb1ELb0ELb0EEENS1_19SingleTileSchedulerILb1ELb0ELb1ELi128EEEEEEEEEvNT_6ParamsE)
        /*0188*/ 	.word	0x00000004


	//----- nvinfo : EIATTR_FRAME_SIZE
	.align		4
.L_76:
        /*018c*/ 	.byte	0x04, 0x11
        /*018e*/ 	.short	(.L_78 - .L_77)
	.align		4
.L_77:
        /*0190*/ 	.word	index@(_ZN7cutlass13device_kernelIN5flash19enable_sm80_to_sm89INS1_16FlashAttnFwdSm80INS1_25CollectiveMainloopFwdSm80ILi8ELi1ELb1EN4cute5tupleIJNS5_1CILi128EEENS7_ILi64EEENS7_ILi256EEEEEELi256ENS_6half_tEfNS_4arch4Sm80ELb0ELb0ELb0ELb1ELb0ELb0ELb1ELb0EEENS1_21CollectiveEpilogueFwdINS6_IJS8_SA_S9_EEENS6_IJNS7_ILi1EEESI_SI_EEESC_SE_Li256ELb1ELb1ELb0ELb0EEENS1_19SingleTileSchedulerILb1ELb0ELb1ELi128EEEEEEEEEvNT_6ParamsE)
        /*0194*/ 	.word	0x00000000


	//----- nvinfo : EIATTR_REGCOUNT
	.align		4
.L_78:
        /*0198*/ 	.byte	0x04, 0x2f
        /*019a*/ 	.short	(.L_80 - .L_79)
	.align		4
.L_79:
        /*019c*/ 	.word	index@(_ZN7cutlass13device_kernelIN5flash19enable_sm80_to_sm89INS1_16FlashAttnFwdSm80INS1_25CollectiveMainloopFwdSm80ILi8ELi1ELb1EN4cute5tupleIJNS5_1CILi128EEENS7_ILi64EEENS7_ILi256EEEEEELi256ENS_6half_tEfNS_4arch4Sm80ELb0ELb0ELb0ELb0ELb0ELb0ELb1ELb0EEENS1_21CollectiveEpilogueFwdINS6_IJS8_SA_S9_EEENS6_IJNS7_ILi1EEESI_SI_EEESC_SE_Li256ELb0ELb1ELb0ELb0EEENS1_19SingleTileSchedulerILb0ELb0ELb1ELi128EEEEEEEEEvNT_6ParamsE)
        /*01a0*/ 	.word	0x00000004


	//----- nvinfo : EIATTR_FRAME_SIZE
	.align		4
.L_80:
        /*01a4*/ 	.byte	0x04, 0x11
        /*01a6*/ 	.short	(.L_82 - .L_81)
	.align		4
.L_81:
        /*01a8*/ 	.word	index@(_ZN7cutlass13device_kernelIN5flash19enable_sm80_to_sm89INS1_16FlashAttnFwdSm80INS1_25CollectiveMainloopFwdSm80ILi8ELi1ELb1EN4cute5tupleIJNS5_1CILi128EEENS7_ILi64EEENS7_ILi256EEEEEELi256ENS_6half_tEfNS_4arch4Sm80ELb0ELb0ELb0ELb0ELb0ELb0ELb1ELb0EEENS1_21CollectiveEpilogueFwdINS6_IJS8_SA_S9_EEENS6_IJNS7_ILi1EEESI_SI_EEESC_SE_Li256ELb0ELb1ELb0ELb0EEENS1_19SingleTileSchedulerILb0ELb0ELb1ELi128EEEEEEEEEvNT_6ParamsE)
        /*01ac*/ 	.word	0x00000000


	//----- nvinfo : EIATTR_MIN_STACK_SIZE
	.align		4
.L_82:
        /*01b0*/ 	.byte	0x04, 0x12
        /*01b2*/ 	.short	(.L_84 - .L_83)
	.align		4
.L_83:
        /*01b4*/ 	.word	index@(_ZN7cutlass13device_kernelIN5flash19enable_sm80_to_sm89INS1_16FlashAttnFwdSm80INS1_25CollectiveMainloopFwdSm80ILi8ELi1ELb1EN4cute5tupleIJNS5_1CILi128EEENS7_ILi64EEENS7_ILi256EEEEEELi256ENS_6half_tEfNS_4arch4Sm80ELb0ELb0ELb0ELb0ELb0ELb0ELb1ELb0EEENS1_21CollectiveEpilogueFwdINS6_IJS8_SA_S9_EEENS6_IJNS7_ILi1EEESI_SI_EEESC_SE_Li256ELb0ELb1ELb0ELb0EEENS1_19SingleTileSchedulerILb0ELb0ELb1ELi128EEEEEEEEEvNT_6ParamsE)
        /*01b8*/ 	.word	0x00000000


	//----- nvinfo : EIATTR_MIN_STACK_SIZE
	.align		4
.L_84:
        /*01bc*/ 	.byte	0x04, 0x12
        /*01be*/ 	.short	(.L_86 - .L_85)
	.align		4
.L_85:
        /*01c0*/ 	.word	index@(_ZN7cutlass13device_kernelIN5flash19enable_sm80_to_sm89INS1_16FlashAttnFwdSm80INS1_25CollectiveMainloopFwdSm80ILi8ELi1ELb1EN4cute5tupleIJNS5_1CILi128EEENS7_ILi64EEENS7_ILi256EEEEEELi256ENS_6half_tEfNS_4arch4Sm80ELb0ELb0ELb0ELb1ELb0ELb0ELb1ELb0EEENS1_21CollectiveEpilogueFwdINS6_IJS8_SA_S9_EEENS6_IJNS7_ILi1EEESI_SI_EEESC_SE_Li256ELb1ELb1ELb0ELb0EEENS1_19SingleTileSchedulerILb1ELb0ELb1ELi128EEEEEEEEEvNT_6ParamsE)
        /*01c4*/ 	.word	0x00000000


	//----- nvinfo : EIATTR_MIN_STACK_SIZE
	.align		4
.L_86:
        /*01c8*/ 	.byte	0x04, 0x12
        /*01ca*/ 	.short	(.L_88 - .L_87)
	.align		4
.L_87:
        /*01cc*/ 	.word	index@(_ZN7cutlass13device_kernelIN5flash19enable_sm80_to_sm89INS1_16FlashAttnFwdSm80INS1_25CollectiveMainloopFwdSm80ILi8ELi1ELb0EN4cute5tupleIJNS5_1CILi128EEENS7_ILi32EEENS7_ILi256EEEEEELi256ENS_6half_tEfNS_4arch4Sm80ELb0ELb0ELb0ELb1ELb0ELb1ELb1ELb0EEENS1_21CollectiveEpilogueFwdINS6_IJS8_SA_S9_EEENS6_IJNS7_ILi1EEESI_SI_EEESC_SE_Li256ELb1ELb1ELb0ELb0EEENS1_19SingleTileSchedulerILb1ELb0ELb1ELi128EEEEEEEEEvNT_6ParamsE)
        /*01d0*/ 	.word	0x00000000


	//----- nvinfo : EIATTR_MIN_STACK_SIZE
	.align		4
.L_88:
        /*01d4*/ 	.byte	0x04, 0x12
        /*01d6*/ 	.short	(.L_90 - .L_89)
	.align		4
.L_89:
        /*01d8*/ 	.word	index@(_ZN7cutlass13device_kernelIN5flash19enable_sm80_to_sm89INS1_16FlashAttnFwdSm80INS1_25CollectiveMainloopFwdSm80ILi8ELi1ELb1EN4cute5tupleIJNS5_1CILi128EEENS7_ILi48EEENS7_ILi256EEEEEELi256ENS_6half_tEfNS_4arch4Sm80ELb0ELb1ELb0ELb0ELb0ELb0ELb1ELb0EEENS1_21CollectiveEpilogueFwdINS6_IJS8_SA_S9_EEENS6_IJNS7_ILi1EEESI_SI_EEESC_SE_Li256ELb0ELb1ELb0ELb0EEENS1_19SingleTileSchedulerILb0ELb0ELb1ELi128EEEEEEEEEvNT_6ParamsE)
        /*01dc*/ 	.word	0x00000000


	//----- nvinfo : EIATTR_MIN_STACK_SIZE
	.align		4
.L_90:
        /*01e0*/ 	.byte	0x04, 0x12
        /*01e2*/ 	.short	(.L_92 - .L_91)
	.align		4
.L_91:
        /*01e4*/ 	.word	index@(_ZN7cutlass13device_kernelIN5flash19enable_sm80_to_sm89INS1_16FlashAttnFwdSm80INS1_25CollectiveMainloopFwdSm80ILi8ELi1ELb1EN4cute5tupleIJNS5_1CILi128EEENS7_ILi48EEENS7_ILi256EEEEEELi256ENS_6half_tEfNS_4arch4Sm80ELb0ELb1ELb0ELb1ELb0ELb0ELb1ELb0EEENS1_21CollectiveEpilogueFwdINS6_IJS8_SA_S9_EEENS6_IJNS7_ILi1EEESI_SI_EEESC_SE_Li256ELb1ELb1ELb0ELb0EEENS1_19SingleTileSchedulerILb1ELb0ELb1ELi128EEEEEEEEEvNT_6ParamsE)
        /*01e8*/ 	.word	0x00000000


	//----- nvinfo : EIATTR_MIN_STACK_SIZE
	.align		4
.L_92:
        /*01ec*/ 	.byte	0x04, 0x12
        /*01ee*/ 	.short	(.L_94 - .L_93)
	.align		4
.L_93:
        /*01f0*/ 	.word	index@(_ZN7cutlass13device_kernelIN5flash19enable_sm80_to_sm89INS1_16FlashAttnFwdSm80INS1_25CollectiveMainloopFwdSm80ILi8ELi1ELb0EN4cute5tupleIJNS5_1CILi128EEENS7_ILi32EEENS7_ILi256EEEEEELi256ENS_6half_tEfNS_4arch4Sm80ELb0ELb1ELb0ELb1ELb0ELb1ELb1ELb0EEENS1_21CollectiveEpilogueFwdINS6_IJS8_SA_S9_EEENS6_IJNS7_ILi1EEESI_SI_EEESC_SE_Li256ELb1ELb1ELb0ELb0EEENS1_19SingleTileSchedulerILb1ELb0ELb1ELi128EEEEEEEEEvNT_6ParamsE)
        /*01f4*/ 	.word	0x00000000


	//----- nvinfo : EIATTR_MIN_STACK_SIZE
	.align		4
.L_94:
        /*01f8*/ 	.byte	0x04, 0x12
        /*01fa*/ 	.short	(.L_96 - .L_95)
	.align		4
.L_95:
        /*01fc*/ 	.word	index@(_ZN7cutlass13device_kernelIN5flash19enable_sm80_to_sm89INS1_16FlashAttnFwdSm80INS1_25CollectiveMainloopFwdSm80ILi8ELi1ELb1EN4cute5tupleIJNS5_1CILi128EEENS7_ILi64EEENS7_ILi256EEEEEELi256ENS_6half_tEfNS_4arch4Sm80ELb1ELb0ELb0ELb0ELb0ELb0ELb1ELb0EEENS1_21CollectiveEpilogueFwdINS6_IJS8_SA_S9_EEENS6_IJNS7_ILi1EEESI_SI_EEESC_SE_Li256ELb0ELb1ELb0ELb0EEENS1_30DynamicPersistentTileSchedulerILi256ELi256ELb0ELb1ELb0EEEEEEEEEvNT_6ParamsE)
        /*0200*/ 	.word	0x00000000


	//----- nvinfo : EIATTR_MIN_STACK_SIZE
	.align		4
.L_96:
        /*0204*/ 	.byte	0x04, 0x12
        /*0206*/ 	.short	(.L_98 - .L_97)
	.align		4
.L_97:
        /*0208*/ 	.word	index@(_ZN7cutlass13device_kernelIN5flash19enable_sm80_to_sm89INS1_16FlashAttnFwdSm80INS1_25CollectiveMainloopFwdSm80ILi8ELi1ELb1EN4cute5tupleIJNS5_1CILi128EEENS7_ILi64EEENS7_ILi256EEEEEELi256ENS_6half_tEfNS_4arch4Sm80ELb1ELb0ELb0ELb1ELb0ELb0ELb1ELb0EEENS1_21CollectiveEpilogueFwdINS6_IJS8_SA_S9_EEENS6_IJNS7_ILi1EEESI_SI_EEESC_SE_Li256ELb1ELb1ELb0ELb0EEENS1_19SingleTileSchedulerILb1ELb0ELb1ELi128EEEEEEEEEvNT_6ParamsE)
        /*020c*/ 	.word	0x00000000


	//----- nvinfo : EIATTR_MIN_STACK_SIZE
	.align		4
.L_98:
        /*0210*/ 	.byte	0x04, 0x12
        /*0212*/ 	.short	(.L_100 - .L_99)
	.align		4
.L_99:
        /*0214*/ 	.word	index@(_ZN7cutlass13device_kernelIN5flash19enable_sm80_to_sm89INS1_16FlashAttnFwdSm80INS1_25CollectiveMainloopFwdSm80ILi8ELi1ELb0EN4cute5tupleIJNS5_1CILi128EEENS7_ILi32EEENS7_ILi256EEEEEELi256ENS_6half_tEfNS_4arch4Sm80ELb1ELb0ELb0ELb1ELb0ELb1ELb1ELb0EEENS1_21CollectiveEpilogueFwdINS6_IJS8_SA_S9_EEENS6_IJNS7_ILi1EEESI_SI_EEESC_SE_Li256ELb1ELb1ELb0ELb0EEENS1_19SingleTileSchedulerILb1ELb0ELb1ELi128EEEEEEEEEvNT_6ParamsE)
        /*0218*/ 	.word	0x00000000


	//----- nvinfo : EIATTR_MIN_STACK_SIZE
	.align		4
.L_100:
        /*021c*/ 	.byte	0x04, 0x12
        /*021e*/ 	.short	(.L_102 - .L_101)
	.align		4
.L_101:
        /*0220*/ 	.word	index@(_ZN7cutlass13device_kernelIN5flash19enable_sm80_to_sm89INS1_16FlashAttnFwdSm80INS1_25CollectiveMainloopFwdSm80ILi8ELi1ELb0EN4cute5tupleIJNS5_1CILi128EEENS7_ILi96EEENS7_ILi256EEEEEELi256ENS_6half_tEfNS_4arch4Sm80ELb0ELb0ELb0ELb0ELb0ELb0ELb1ELb0EEENS1_21CollectiveEpilogueFwdINS6_IJS8_SA_S9_EEENS6_IJNS7_ILi1EEESI_SI_EEESC_SE_Li256ELb0ELb1ELb0ELb0EEENS1_19SingleTileSchedulerILb0ELb0ELb1ELi128EEEEEEEEEvNT_6ParamsE)
        /*0224*/ 	.word	0x00000000


	//----- nvinfo : EIATTR_MIN_STACK_SIZE
	.align		4
.L_102:
        /*0228*/ 	.byte	0x04, 0x12
        /*022a*/ 	.short	(.L_104 - .L_103)
	.align		4
.L_103:
        /*022c*/ 	.word	index@(_ZN7cutlass13device_kernelIN5flash19enable_sm80_to_sm89INS1_16FlashAttnFwdSm80INS1_25CollectiveMainloopFwdSm80ILi8ELi1ELb0EN4cute5tupleIJNS5_1CILi128EEENS7_ILi96EEENS7_ILi256EEEEEELi256ENS_6half_tEfNS_4arch4Sm80ELb0ELb0ELb0ELb1ELb0ELb0ELb1ELb0EEENS1_21CollectiveEpilogueFwdINS6_IJS8_SA_S9_EEENS6_IJNS7_ILi1EEESI_SI_EEESC_SE_Li256ELb1ELb1ELb0ELb0EEENS1_19SingleTileSchedulerILb1ELb0ELb1ELi128EEEEEEEEEvNT_6ParamsE)
        /*0230*/ 	.word	0x00000000


	//----- nvinfo : EIATTR_MIN_STACK_SIZE
	.align		4
.L_104:
        /*0234*/ 	.byte	0x04, 0x12
        /*0236*/ 	.short	(.L_106 - .L_105)
	.align		4
.L_105:
        /*0238*/ 	.word	index@(_ZN7cutlass13device_kernelIN5flash19enable_sm80_to_sm89INS1_16FlashAttnFwdSm80INS1_25CollectiveMainloopFwdSm80ILi8ELi1ELb0EN4cute5tupleIJNS5_1CILi128EEENS7_ILi48EEENS7_ILi256EEEEEELi256ENS_6half_tEfNS_4arch4Sm80ELb0ELb0ELb0ELb1ELb0ELb1ELb1ELb0EEENS1_21CollectiveEpilogueFwdINS6_IJS8_SA_S9_EEENS6_IJNS7_ILi1EEESI_SI_EEESC_SE_Li256ELb1ELb1ELb0ELb0EEENS1_19SingleTileSchedulerILb1ELb0ELb1ELi128EEEEEEEEEvNT_6ParamsE)
        /*023c*/ 	.word	0x00000000


	//----- nvinfo : EIATTR_MIN_STACK_SIZE
	.align		4
.L_106:
        /*0240*/ 	.byte	0x04, 0x12
        /*0242*/ 	.short	(.L_108 - .L_107)
	.align		4
.L_107:
        /*0244*/ 	.word	index@(_ZN7cutlass13device_kernelIN5flash19enable_sm80_to_sm89INS1_16FlashAttnFwdSm80INS1_25CollectiveMainloopFwdSm80ILi8ELi1ELb0EN4cute5tupleIJNS5_1CILi128EEENS7_ILi64EEENS7_ILi256EEEEEELi256ENS_6half_tEfNS_4arch4Sm80ELb0ELb1ELb0ELb0ELb0ELb0ELb1ELb0EEENS1_21CollectiveEpilogueFwdINS6_IJS8_SA_S9_EEENS6_IJNS7_ILi1EEESI_SI_EEESC_SE_Li256ELb0ELb1ELb0ELb0EEENS1_19SingleTileSchedulerILb0ELb0ELb1ELi128EEEEEEEEEvNT_6ParamsE)
        /*0248*/ 	.word	0x00000000


	//----- nvinfo : EIATTR_MIN_STACK_SIZE
	.align		4
.L_108:
        /*024c*/ 	.byte	0x04, 0x12
        /*024e*/ 	.short	(.L_110 - .L_109)
	.align		4
.L_109:
        /*0250*/ 	.word	index@(_ZN7cutlass13device_kernelIN5flash19enable_sm80_to_sm89INS1_16FlashAttnFwdSm80INS1_25CollectiveMainloopFwdSm80ILi8ELi1ELb0EN4cute5tupleIJNS5_1CILi128EEENS7_ILi64EEENS7_ILi256EEEEEELi256ENS_6half_tEfNS_4arch4Sm80ELb0ELb1ELb0ELb1ELb0ELb0ELb1ELb0EEENS1_21CollectiveEpilogueFwdINS6_IJS8_SA_S9_EEENS6_IJNS7_ILi1EEESI_SI_EEESC_SE_Li256ELb1ELb1ELb0ELb0EEENS1_19SingleTileSchedulerILb1ELb0ELb1ELi128EEEEEEEEEvNT_6ParamsE)
        /*0254*/ 	.word	0x00000000


	//----- nvinfo : EIATTR_MIN_STACK_SIZE
	.align		4
.L_110:
        /*0258*/ 	.byte	0x04, 0x12
        /*025a*/ 	.short	(.L_112 - .L_111)
	.align		4
.L_111:
        /*025c*/ 	.word	index@(_ZN7cutlass13device_kernelIN5flash19enable_sm80_to_sm89INS1_16FlashAttnFwdSm80INS1_25CollectiveMainloopFwdSm80ILi8ELi1ELb0EN4cute5tupleIJNS5_1CILi128EEENS7_ILi48EEENS7_ILi256EEEEEELi256ENS_6half_tEfNS_4arch4Sm80ELb0ELb1ELb0ELb1ELb0ELb1ELb1ELb0EEENS1_21CollectiveEpilogueFwdINS6_IJS8_SA_S9_EEENS6_IJNS7_ILi1EEESI_SI_EEESC_SE_Li256ELb1ELb1ELb0ELb0EEENS1_19SingleTileSchedulerILb1ELb0ELb1ELi128EEEEEEEEEvNT_6ParamsE)
        /*0260*/ 	.word	0x00000000


	//----- nvinfo : EIATTR_MIN_STACK_SIZE
	.align		4
.L_112:
        /*0264*/ 	.byte	0x04, 0x12
        /*0266*/ 	.short	(.L_114 - .L_113)
	.align		4
.L_113:
        /*0268*/ 	.word	index@(_ZN7cutlass13device_kernelIN5flash19enable_sm80_to_sm89INS1_16FlashAttnFwdSm80INS1_25CollectiveMainloopFwdSm80ILi8ELi1ELb0EN4cute5tupleIJNS5_1CILi128EEENS7_ILi96EEENS7_ILi256EEEEEELi256ENS_6half_tEfNS_4arch4Sm80ELb1ELb0ELb0ELb0ELb0ELb0ELb1ELb0EEENS1_21CollectiveEpilogueFwdINS6_IJS8_SA_S9_EEENS6_IJNS7_ILi1EEESI_SI_EEESC_SE_Li256ELb0ELb1ELb0ELb0EEENS1_30DynamicPersistentTileSchedulerILi256ELi256ELb0ELb1ELb0EEEEEEEEEvNT_6ParamsE)
        /*026c*/ 	.word	0x00000000


	//----- nvinfo : EIATTR_MIN_STACK_SIZE
	.align		4
.L_114:
        /*0270*/ 	.byte	0x04, 0x12
        /*0272*/ 	.short	(.L_116 - .L_115)
	.align		4
.L_115:
        /*0274*/ 	.word	index@(_ZN7cutlass13device_kernelIN5flash19enable_sm80_to_sm89INS1_16FlashAttnFwdSm80INS1_25CollectiveMainloopFwdSm80ILi8ELi1ELb0EN4cute5tupleIJNS5_1CILi128EEENS7_ILi96EEENS7_ILi256EEEEEELi256ENS_6half_tEfNS_4arch4Sm80ELb1ELb0ELb0ELb1ELb0ELb0ELb1ELb0EEENS1_21CollectiveEpilogueFwdINS6_IJS8_SA_S9_EEENS6_IJNS7_ILi1EEESI_SI_EEESC_SE_Li256ELb1ELb1ELb0ELb0EEENS1_19SingleTileSchedulerILb1ELb0ELb1ELi128EEEEEEEEEvNT_6ParamsE)
        /*0278*/ 	.word	0x00000000


	//----- nvinfo : EIATTR_MIN_STACK_SIZE
	.align		4
.L_116:
        /*027c*/ 	.byte	0x04, 0x12
        /*027e*/ 	.short	(.L_118 - .L_117)
	.align		4
.L_117:
        /*0280*/ 	.word	index@(_ZN7cutlass13device_kernelIN5flash19enable_sm80_to_sm89INS1_16FlashAttnFwdSm80INS1_25CollectiveMainloopFwdSm80ILi8ELi1ELb0EN4cute5tupleIJNS5_1CILi128EEENS7_ILi48EEENS7_ILi256EEEEEELi256ENS_6half_tEfNS_4arch4Sm80ELb1ELb0ELb0ELb1ELb0ELb1ELb1ELb0EEENS1_21CollectiveEpilogueFwdINS6_IJS8_SA_S9_EEENS6_IJNS7_ILi1EEESI_SI_EEESC_SE_Li256ELb1ELb1ELb0ELb0EEENS1_19SingleTileSchedulerILb1ELb0ELb1ELi128EEEEEEEEEvNT_6ParamsE)
        /*0284*/ 	.word	0x00000000
.L_118:


//--------------------- .nv.compat                --------------------------
	.section	.nv.compat,"",@"SHT_CUDA_COMPAT_INFO"
	.align	4
        /*0000*/ 	.byte	0x02, 0x09, 0x01, 0x00, 0x02, 0x02, 0x01, 0x00, 0x02, 0x05, 0x05, 0x00, 0x03, 0x07, 0x01, 0x01
        /*0010*/ 	.byte	0x02, 0x03, 0x00, 0x00, 0x02, 0x06, 0x01, 0x00, 0x04, 0x0b, 0x08, 0x00, 0x00, 0x00, 0x00, 0x00
        /*0020*/ 	.byte	0x00, 0x00, 0x00, 0x00


//--------------------- .nv.info._ZN7cutlass13device_kernelIN5flash19enable_sm80_to_sm89INS1_16FlashAttnFwdSm80INS1_25CollectiveMainloopFwdSm80ILi8ELi1ELb1EN4cute5tupleIJNS5_1CILi128EEENS7_ILi64EEENS7_ILi256EEEEEELi256ENS_6half_tEfNS_4arch4Sm80ELb0ELb0ELb0ELb0ELb0ELb0ELb1ELb0EEENS1_21CollectiveEpilogueFwdINS6_IJS8_SA_S9_EEENS6_IJNS7_ILi1EEESI_SI_EEESC_SE_Li256ELb0ELb1ELb0ELb0EEENS1_19SingleTileSchedulerILb0ELb0ELb1ELi128EEEEEEEEEvNT_6ParamsE --------------------------
	.section	.nv.info._ZN7cutlass13device_kernelIN5flash19enable_sm80_to_sm89INS1_16FlashAttnFwdSm80INS1_25CollectiveMainloopFwdSm80ILi8ELi1ELb1EN4cute5tupleIJNS5_1CILi128EEENS7_ILi64EEENS7_ILi256EEEEEELi256ENS_6half_tEfNS_4arch4Sm80ELb0ELb0ELb0ELb0ELb0ELb0ELb1ELb0EEENS1_21CollectiveEpilogueFwdINS6_IJS8_SA_S9_EEENS6_IJNS7_ILi1EEESI_SI_EEESC_SE_Li256ELb0ELb1ELb0ELb0EEENS1_19SingleTileSchedulerILb0ELb0ELb1ELi128EEEEEEEEEvNT_6ParamsE,"",@"SHT_CUDA_INFO"
	.sectionflags	@""
	.align	4


	//----- nvinfo : EIATTR_CUDA_API_VERSION
	.align		4
        /*0000*/ 	.byte	0x04, 0x37
        /*0002*/ 	.short	(.L_120 - .L_119)
.L_119:
        /*0004*/ 	.word	0x00000082


	//----- nvinfo : EIATTR_KPARAM_INFO
	.align		4
.L_120:
        /*0008*/ 	.byte	0x04, 0x17
        /*000a*/ 	.short	(.L_122 - .L_121)
.L_121:
        /*000c*/ 	.word	0x00000000
        /*0010*/ 	.short	0x0000
        /*0012*/ 	.short	0x0000
        /*0014*/ 	.byte	0x00, 0xf0, 0x61, 0x10


	//----- nvinfo : EIATTR_SPARSE_MMA_MASK
	.align		4
.L_122:
        /*0018*/ 	.byte	0x03, 0x50
        /*001a*/ 	.short	0x0000


	//----- nvinfo : EIATTR_MAXREG_COUNT
	.align		4
        /*001c*/ 	.byte	0x03, 0x1b
        /*001e*/ 	.short	0x00ff


	//----- nvinfo : EIATTR_MERCURY_ISA_VERSION
	.align		4
        /*0020*/ 	.byte	0x03, 0x5f
        /*0022*/ 	.short	0x0101


	//----- nvinfo : EIATTR_EXIT_INSTR_OFFSETS
	.align		4
        /*0024*/ 	.byte	0x04, 0x1c
        /*0026*/ 	.short	(.L_124 - .L_123)


	//   ....[0]....
.L_123:
        /*0028*/ 	.word	0x00000010


	//----- nvinfo : EIATTR_MAX_THREADS
	.align		4
.L_124:
        /*002c*/ 	.byte	0x04, 0x05
        /*002e*/ 	.short	(.L_126 - .L_125)
.L_125:
        /*0030*/ 	.word	0x00000100
        /*0034*/ 	.word	0x00000001
        /*0038*/ 	.word	0x00000001


	//----- nvinfo : EIATTR_CBANK_PARAM_SIZE
	.align		4
.L_126:
        /*003c*/ 	.byte	0x03, 0x19
        /*003e*/ 	.short	0x0418


	//----- nvinfo : EIATTR_PARAM_CBANK
	.align		4
        /*0040*/ 	.byte	0x04, 0x0a
        /*0042*/ 	.short	(.L_128 - .L_127)
	.align		4
.L_127:
        /*0044*/ 	.word	index@(.nv.constant0._ZN7cutlass13device_kernelIN5flash19enable_sm80_to_sm89INS1_16FlashAttnFwdSm80INS1_25CollectiveMainloopFwdSm80ILi8ELi1ELb1EN4cute5tupleIJNS5_1CILi128EEENS7_ILi64EEENS7_ILi256EEEEEELi256ENS_6half_tEfNS_4arch4Sm80ELb0ELb0ELb0ELb0ELb0ELb0ELb1ELb0EEENS1_21CollectiveEpilogueFwdINS6_IJS8_SA_S9_EEENS6_IJNS7_ILi1EEESI_SI_EEESC_SE_Li256ELb0ELb1ELb0ELb0EEENS1_19SingleTileSchedulerILb0ELb0ELb1ELi128EEEEEEEEEvNT_6ParamsE)
        /*0048*/ 	.short	0x0210
        /*004a*/ 	.short	0x0418


	//----- nvinfo : EIATTR_SW_WAR
	.align		4
.L_128:
        /*004c*/ 	.byte	0x04, 0x36
        /*004e*/ 	.short	(.L_130 - .L_129)
.L_129:
        /*0050*/ 	.word	0x00000008
.L_130:


//--------------------- .nv.info._ZN7cutlass13device_kernelIN5flash19enable_sm80_to_sm89INS1_16FlashAttnFwdSm80INS1_25CollectiveMainloopFwdSm80ILi8ELi1ELb1EN4cute5tupleIJNS5_1CILi128EEENS7_ILi64EEENS7_ILi256EEEEEELi256ENS_6half_tEfNS_4arch4Sm80ELb0ELb0ELb0ELb1ELb0ELb0ELb1ELb0EEENS1_21CollectiveEpilogueFwdINS6_IJS8_SA_S9_EEENS6_IJNS7_ILi1EEESI_SI_EEESC_SE_Li256ELb1ELb1ELb0ELb0EEENS1_19SingleTileSchedulerILb1ELb0ELb1ELi128EEEEEEEEEvNT_6ParamsE --------------------------
	.section	.nv.info._ZN7cutlass13device_kernelIN5flash19enable_sm80_to_sm89INS1_16FlashAttnFwdSm80INS1_25CollectiveMainloopFwdSm80ILi8ELi1ELb1EN4cute5tupleIJNS5_1CILi128EEENS7_ILi64EEENS7_ILi256EEEEEELi256ENS_6half_tEfNS_4arch4Sm80ELb0ELb0ELb0ELb1ELb0ELb0ELb1ELb0EEENS1_21CollectiveEpilogueFwdINS6_IJS8_SA_S9_EEENS6_IJNS7_ILi1EEESI_SI_EEESC_SE_Li256ELb1ELb1ELb0ELb0EEENS1_19SingleTileSchedulerILb1ELb0ELb1ELi128EEEEEEEEEvNT_6ParamsE,"",@"SHT_CUDA_INFO"
	.sectionflags	@""
	.align	4


	//----- nvinfo : EIATTR_CUDA_API_VERSION
	.align		4
        /*0000*/ 	.byte	0x04, 0x37
        /*0002*/ 	.short	(.L_132 - .L_131)
.L_131:
        /*0004*/ 	.word	0x00000082


	//----- nvinfo : EIATTR_KPARAM_INFO
	.align		4
.L_132:
        /*0008*/ 	.byte	0x04, 0x17
        /*000a*/ 	.short	(.L_134 - .L_133)
.L_133:
        /*000c*/ 	.word	0x00000000
        /*0010*/ 	.short	0x0000
        /*0012*/ 	.short	0x0000
        /*0014*/ 	.byte	0x00, 0xf0, 0x61, 0x10


	//----- nvinfo : EIATTR_SPARSE_MMA_MASK
	.align		4
.L_134:
        /*0018*/ 	.byte	0x03, 0x50
        /*001a*/ 	.short	0x0000


	//----- nvinfo : EIATTR_MAXREG_COUNT
	.align		4
        /*001c*/ 	.byte	0x03, 0x1b
        /*001e*/ 	.short	0x00ff


	//----- nvinfo : EIATTR_MERCURY_ISA_VERSION
	.align		4
        /*0020*/ 	.byte	0x03, 0x5f
        /*0022*/ 	.short	0x0101


	//----- nvinfo : EIATTR_EXIT_INSTR_OFFSETS
	.align		4
        /*0024*/ 	.byte	0x04, 0x1c
        /*0026*/ 	.short	(.L_136 - .L_135)


	//   ....[0]....
.L_135:
        /*0028*/ 	.word	0x00000010


	//----- nvinfo : EIATTR_MAX_THREADS
	.align		4
.L_136:
        /*002c*/ 	.byte	0x04, 0x05
        /*002e*/ 	.short	(.L_138 - .L_137)
.L_137:
        /*0030*/ 	.word	0x00000100
        /*0034*/ 	.word	0x00000001
        /*0038*/ 	.word	0x00000001


	//----- nvinfo : EIATTR_CBANK_PARAM_SIZE
	.align		4
.L_138:
        /*003c*/ 	.byte	0x03, 0x19
        /*003e*/ 	.short	0x0418


	//----- nvinfo : EIATTR_PARAM_CBANK
	.align		4
        /*0040*/ 	.byte	0x04, 0x0a
        /*0042*/ 	.short	(.L_140 - .L_139)
	.align		4
.L_139:
        /*0044*/ 	.word	index@(.nv.constant0._ZN7cutlass13device_kernelIN5flash19enable_sm80_to_sm89INS1_16FlashAttnFwdSm80INS1_25CollectiveMainloopFwdSm80ILi8ELi1ELb1EN4cute5tupleIJNS5_1CILi128EEENS7_ILi64EEENS7_ILi256EEEEEELi256ENS_6half_tEfNS_4arch4Sm80ELb0ELb0ELb0ELb1ELb0ELb0ELb1ELb0EEENS1_21CollectiveEpilogueFwdINS6_IJS8_SA_S9_EEENS6_IJNS7_ILi1EEESI_SI_EEESC_SE_Li256ELb1ELb1ELb0ELb0EEENS1_19SingleTileSchedulerILb1ELb0ELb1ELi128EEEEEEEEEvNT_6ParamsE)
        /*0048*/ 	.short	0x0210
        /*004a*/ 	.short	0x0418


	//----- nvinfo : EIATTR_SW_WAR
	.align		4
.L_140:
        /*004c*/ 	.byte	0x04, 0x36
        /*004e*/ 	.short	(.L_142 - .L_141)
.L_141:
        /*0050*/ 	.word	0x00000008
.L_142:


//--------------------- .nv.info._ZN7cutlass13device_kernelIN5flash19enable_sm80_to_sm89INS1_16FlashAttnFwdSm80INS1_25CollectiveMainloopFwdSm80ILi8ELi1ELb0EN4cute5tupleIJNS5_1CILi128EEENS7_ILi32EEENS7_ILi256EEEEEELi256ENS_6half_tEfNS_4arch4Sm80ELb0ELb0ELb0ELb1ELb0ELb1ELb1ELb0EEENS1_21CollectiveEpilogueFwdINS6_IJS8_SA_S9_EEENS6_IJNS7_ILi1EEESI_SI_EEESC_SE_Li256ELb1ELb1ELb0ELb0EEENS1_19SingleTileSchedulerILb1ELb0ELb1ELi128EEEEEEEEEvNT_6ParamsE --------------------------
	.section	.nv.info._ZN7cutlass13device_kernelIN5flash19enable_sm80_to_sm89INS1_16FlashAttnFwdSm80INS1_25CollectiveMainloopFwdSm80ILi8ELi1ELb0EN4cute5tupleIJNS5_1CILi128EEENS7_ILi32EEENS7_ILi256EEEEEELi256ENS_6half_tEfNS_4arch4Sm80ELb0ELb0ELb0ELb1ELb0ELb1ELb1ELb0EEENS1_21CollectiveEpilogueFwdINS6_IJS8_SA_S9_EEENS6_IJNS7_ILi1EEESI_SI_EEESC_SE_Li256ELb1ELb1ELb0ELb0EEENS1_19SingleTileSchedulerILb1ELb0ELb1ELi128EEEEEEEEEvNT_6ParamsE,"",@"SHT_CUDA_INFO"
	.sectionflags	@""
	.align	4


	//----- nvinfo : EIATTR_CUDA_API_VERSION
	.align		4
        /*0000*/ 	.byte	0x04, 0x37
        /*0002*/ 	.short	(.L_144 - .L_143)
.L_143:
        /*0004*/ 	.word	0x00000082


	//----- nvinfo : EIATTR_KPARAM_INFO
	.align		4
.L_144:
        /*0008*/ 	.byte	0x04, 0x17
        /*000a*/ 	.short	(.L_146 - .L_145)
.L_145:
        /*000c*/ 	.word	0x00000000
        /*0010*/ 	.short	0x0000
        /*0012*/ 	.short	0x0000
        /*0014*/ 	.byte	0x00, 0xf0, 0x61, 0x10


	//----- nvinfo : EIATTR_SPARSE_MMA_MASK
	.align		4
.L_146:
        /*0018*/ 	.byte	0x03, 0x50
        /*001a*/ 	.short	0x0000


	//----- nvinfo : EIATTR_MAXREG_COUNT
	.align		4
        /*001c*/ 	.byte	0x03, 0x1b
        /*001e*/ 	.short	0x00ff


	//----- nvinfo : EIATTR_MERCURY_ISA_VERSION
	.align		4
        /*0020*/ 	.byte	0x03, 0x5f
        /*0022*/ 	.short	0x0101


	//----- nvinfo : EIATTR_EXIT_INSTR_OFFSETS
	.align		4
        /*0024*/ 	.byte	0x04, 0x1c
        /*0026*/ 	.short	(.L_148 - .L_147)


	//   ....[0]....
.L_147:
        /*0028*/ 	.word	0x00000010


	//----- nvinfo : EIATTR_MAX_THREADS
	.align		4
.L_148:
        /*002c*/ 	.byte	0x04, 0x05
        /*002e*/ 	.short	(.L_150 - .L_149)
.L_149:
        /*0030*/ 	.word	0x00000100
        /*0034*/ 	.word	0x00000001
        /*0038*/ 	.word	0x00000001


	//----- nvinfo : EIATTR_CBANK_PARAM_SIZE
	.align		4
.L_150:
        /*003c*/ 	.byte	0x03, 0x19
        /*003e*/ 	.short	0x0418


	//----- nvinfo : EIATTR_PARAM_CBANK
	.align		4
        /*0040*/ 	.byte	0x04, 0x0a
        /*0042*/ 	.short	(.L_152 - .L_151)
	.align		4
.L_151:
        /*0044*/ 	.word	index@(.nv.constant0._ZN7cutlass13device_kernelIN5flash19enable_sm80_to_sm89INS1_16FlashAttnFwdSm80INS1_25CollectiveMainloopFwdSm80ILi8ELi1ELb0EN4cute5tupleIJNS5_1CILi128EEENS7_ILi32EEENS7_ILi256EEEEEELi256ENS_6half_tEfNS_4arch4Sm80ELb0ELb0ELb0ELb1ELb0ELb1ELb1ELb0EEENS1_21CollectiveEpilogueFwdINS6_IJS8_SA_S9_EEENS6_IJNS7_ILi1EEESI_SI_EEESC_SE_Li256ELb1ELb1ELb0ELb0EEENS1_19SingleTileSchedulerILb1ELb0ELb1ELi128EEEEEEEEEvNT_6ParamsE)
        /*0048*/ 	.short	0x0210
        /*004a*/ 	.short	0x0418


	//----- nvinfo : EIATTR_SW_WAR
	.align		4
.L_152:
        /*004c*/ 	.byte	0x04, 0x36
        /*004e*/ 	.short	(.L_154 - .L_153)
.L_153:
        /*0050*/ 	.word	0x00000008
.L_154:


//--------------------- .nv.info._ZN7cutlass13device_kernelIN5flash19enable_sm80_to_sm89INS1_16FlashAttnFwdSm80INS1_25CollectiveMainloopFwdSm80ILi8ELi1ELb1EN4cute5tupleIJNS5_1CILi128EEENS7_ILi48EEENS7_ILi256EEEEEELi256ENS_6half_tEfNS_4arch4Sm80ELb0ELb1ELb0ELb0ELb0ELb0ELb1ELb0EEENS1_21CollectiveEpilogueFwdINS6_IJS8_SA_S9_EEENS6_IJNS7_ILi1EEESI_SI_EEESC_SE_Li256ELb0ELb1ELb0ELb0EEENS1_19SingleTileSchedulerILb0ELb0ELb1ELi128EEEEEEEEEvNT_6ParamsE --------------------------
	.section	.nv.info._ZN7cutlass13device_kernelIN5flash19enable_sm80_to_sm89INS1_16FlashAttnFwdSm80INS1_25CollectiveMainloopFwdSm80ILi8ELi1ELb1EN4cute5tupleIJNS5_1CILi128EEENS7_ILi48EEENS7_ILi256EEEEEELi256ENS_6half_tEfNS_4arch4Sm80ELb0ELb1ELb0ELb0ELb0ELb0ELb1ELb0EEENS1_21CollectiveEpilogueFwdINS6_IJS8_SA_S9_EEENS6_IJNS7_ILi1EEESI_SI_EEESC_SE_Li256ELb0ELb1ELb0ELb0EEENS1_19SingleTileSchedulerILb0ELb0ELb1ELi128EEEEEEEEEvNT_6ParamsE,"",@"SHT_CUDA_INFO"
	.sectionflags	@""
	.align	4


	//----- nvinfo : EIATTR_CUDA_API_VERSION
	.align		4
        /*0000*/ 	.byte	0x04, 0x37
        /*0002*/ 	.short	(.L_156 - .L_155)
.L_155:
        /*0004*/ 	.word	0x00000082


	//----- nvinfo : EIATTR_KPARAM_INFO
	.align		4
.L_156:
        /*0008*/ 	.byte	0x04, 0x17
        /*000a*/ 	.short	(.L_158 - .L_157)
.L_157:
        /*000c*/ 	.word	0x00000000
        /*0010*/ 	.short	0x0000
        /*0012*/ 	.short	0x0000
        /*0014*/ 	.byte	0x00, 0xf0, 0x61, 0x10


	//----- nvinfo : EIATTR_SPARSE_MMA_MASK
	.align		4
.L_158:
        /*0018*/ 	.byte	0x03, 0x50
        /*001a*/ 	.short	0x0000


	//----- nvinfo : EIATTR_MAXREG_COUNT
	.align		4
        /*001c*/ 	.byte	0x03, 0x1b
        /*001e*/ 	.short	0x00ff


	//----- nvinfo : EIATTR_MERCURY_ISA_VERSION
	.align		4
        /*0020*/ 	.byte	0x03, 0x5f
        /*0022*/ 	.short	0x0101


	//----- nvinfo : EIATTR_EXIT_INSTR_OFFSETS
	.align		4
        /*0024*/ 	.byte	0x04, 0x1c
        /*0026*/ 	.short	(.L_160 - .L_159)


	//   ....[0]....
.L_159:
        /*0028*/ 	.word	0x00000010


	//----- nvinfo : EIATTR_MAX_THREADS
	.align		4
.L_160:
        /*002c*/ 	.byte	0x04, 0x05
        /*002e*/ 	.short	(.L_162 - .L_161)
.L_161:
        /*0030*/ 	.word	0x00000100
        /*0034*/ 	.word	0x00000001
        /*0038*/ 	.word	0x00000001


	//----- nvinfo : EIATTR_CBANK_PARAM_SIZE
	.align		4
.L_162:
        /*003c*/ 	.byte	0x03, 0x19
        /*003e*/ 	.short	0x0418


	//----- nvinfo : EIATTR_PARAM_CBANK
	.align		4
        /*0040*/ 	.byte	0x04, 0x0a
        /*0042*/ 	.short	(.L_164 - .L_163)
	.align		4
.L_163:
        /*0044*/ 	.word	index@(.nv.constant0._ZN7cutlass13device_kernelIN5flash19enable_sm80_to_sm89INS1_16FlashAttnFwdSm80INS1_25CollectiveMainloopFwdSm80ILi8ELi1ELb1EN4cute5tupleIJNS5_1CILi128EEENS7_ILi48EEENS7_ILi256EEEEEELi256ENS_6half_tEfNS_4arch4Sm80ELb0ELb1ELb0ELb0ELb0ELb0ELb1ELb0EEENS1_21CollectiveEpilogueFwdINS6_IJS8_SA_S9_EEENS6_IJNS7_ILi1EEESI_SI_EEESC_SE_Li256ELb0ELb1ELb0ELb0EEENS1_19SingleTileSchedulerILb0ELb0ELb1ELi128EEEEEEEEEvNT_6ParamsE)
        /*0048*/ 	.short	0x0210
        /*004a*/ 	.short	0x0418


	//----- nvinfo : EIATTR_SW_WAR
	.align		4
.L_164:
        /*004c*/ 	.byte	0x04, 0x36
        /*004e*/ 	.short	(.L_166 - .L_165)
.L_165:
        /*0050*/ 	.word	0x00000008
.L_166:


//--------------------- .nv.info._ZN7cutlass13device_kernelIN5flash19enable_sm80_to_sm89INS1_16FlashAttnFwdSm80INS1_25CollectiveMainloopFwdSm80ILi8ELi1ELb1EN4cute5tupleIJNS5_1CILi128EEENS7_ILi48EEENS7_ILi256EEEEEELi256ENS_6half_tEfNS_4arch4Sm80ELb0ELb1ELb0ELb1ELb0ELb0ELb1ELb0EEENS1_21CollectiveEpilogueFwdINS6_IJS8_SA_S9_EEENS6_IJNS7_ILi1EEESI_SI_EEESC_SE_Li256ELb1ELb1ELb0ELb0EEENS1_19SingleTileSchedulerILb1ELb0ELb1ELi128EEEEEEEEEvNT_6ParamsE --------------------------
	.section	.nv.info._ZN7cutlass13device_kernelIN5flash19enable_sm80_to_sm89INS1_16FlashAttnFwdSm80INS1_25CollectiveMainloopFwdSm80ILi8ELi1ELb1EN4cute5tupleIJNS5_1CILi128EEENS7_ILi48EEENS7_ILi256EEEEEELi256ENS_6half_tEfNS_4arch4Sm80ELb0ELb1ELb0ELb1ELb0ELb0ELb1ELb0EEENS1_21CollectiveEpilogueFwdINS6_IJS8_SA_S9_EEENS6_IJNS7_ILi1EEESI_SI_EEESC_SE_Li256ELb1ELb1ELb0ELb0EEENS1_19SingleTileSchedulerILb1ELb0ELb1ELi128EEEEEEEEEvNT_6ParamsE,"",@"SHT_CUDA_INFO"
	.sectionflags	@""
	.align	4


	//----- nvinfo : EIATTR_CUDA_API_VERSION
	.align		4
        /*0000*/ 	.byte	0x04, 0x37
        /*0002*/ 	.short	(.L_168 - .L_167)
.L_167:
        /*0004*/ 	.word	0x00000082


	//----- nvinfo : EIATTR_KPARAM_INFO
	.align		4
.L_168:
        /*0008*/ 	.byte	0x04, 0x17
        /*000a*/ 	.short	(.L_170 - .L_169)
.L_169:
        /*000c*/ 	.word	0x00000000
        /*0010*/ 	.short	0x0000
        /*0012*/ 	.short	0x0000
        /*0014*/ 	.byte	0x00, 0xf0, 0x61, 0x10


	//----- nvinfo : EIATTR_SPARSE_MMA_MASK
	.align		4
.L_170:
        /*0018*/ 	.byte	0x03, 0x50
        /*001a*/ 	.short	0x0000


	//----- nvinfo : EIATTR_MAXREG_COUNT
	.align		4
        /*001c*/ 	.byte	0x03, 0x1b
        /*001e*/ 	.short	0x00ff


	//----- nvinfo : EIATTR_MERCURY_ISA_VERSION
	.align		4
        /*0020*/ 	.byte	0x03, 0x5f
        /*0022*/ 	.short	0x0101


	//----- nvinfo : EIATTR_EXIT_INSTR_OFFSETS
	.align		4
        /*0024*/ 	.byte	0x04, 0x1c
        /*0026*/ 	.short	(.L_172 - .L_171)


	//   ....[0]....
.L_171:
        /*0028*/ 	.word	0x00000010


	//----- nvinfo : EIATTR_MAX_THREADS
	.align		4
.L_172:
        /*002c*/ 	.byte	0x04, 0x05
        /*002e*/ 	.short	(.L_174 - .L_173)
.L_173:
        /*0030*/ 	.word	0x00000100
        /*0034*/ 	.word	0x00000001
        /*0038*/ 	.word	0x00000001


	//----- nvinfo : EIATTR_CBANK_PARAM_SIZE
	.align		4
.L_174:
        /*003c*/ 	.byte	0x03, 0x19
        /*003e*/ 	.short	0x0418


	//----- nvinfo : EIATTR_PARAM_CBANK
	.align		4
        /*0040*/ 	.byte	0x04, 0x0a
        /*0042*/ 	.short	(.L_176 - .L_175)
	.align		4
.L_175:
        /*0044*/ 	.word	index@(.nv.constant0._ZN7cutlass13device_kernelIN5flash19enable_sm80_to_sm89INS1_16FlashAttnFwdSm80INS1_25CollectiveMainloopFwdSm80ILi8ELi1ELb1EN4cute5tupleIJNS5_1CILi128EEENS7_ILi48EEENS7_ILi256EEEEEELi256ENS_6half_tEfNS_4arch4Sm80ELb0ELb1ELb0ELb1ELb0ELb0ELb1ELb0EEENS1_21CollectiveEpilogueFwdINS6_IJS8_SA_S9_EEENS6_IJNS7_ILi1EEESI_SI_EEESC_SE_Li256ELb1ELb1ELb0ELb0EEENS1_19SingleTileSchedulerILb1ELb0ELb1ELi128EEEEEEEEEvNT_6ParamsE)
        /*0048*/ 	.short	0x0210
        /*004a*/ 	.short	0x0418


	//----- nvinfo : EIATTR_SW_WAR
	.align		4
.L_176:
        /*004c*/ 	.byte	0x04, 0x36
        /*004e*/ 	.short	(.L_178 - .L_177)
.L_177:
        /*0050*/ 	.word	0x00000008
.L_178:


//--------------------- .nv.info._ZN7cutlass13device_kernelIN5flash19enable_sm80_to_sm89INS1_16FlashAttnFwdSm80INS1_25CollectiveMainloopFwdSm80ILi8ELi1ELb0EN4cute5tupleIJNS5_1CILi128EEENS7_ILi32EEENS7_ILi256EEEEEELi256ENS_6half_tEfNS_4arch4Sm80ELb0ELb1ELb0ELb1ELb0ELb1ELb1ELb0EEENS1_21CollectiveEpilogueFwdINS6_IJS8_SA_S9_EEENS6_IJNS7_ILi1EEESI_SI_EEESC_SE_Li256ELb1ELb1ELb0ELb0EEENS1_19SingleTileSchedulerILb1ELb0ELb1ELi128EEEEEEEEEvNT_6ParamsE --------------------------
	.section	.nv.info._ZN7cutlass13device_kernelIN5flash19enable_sm80_to_sm89INS1_16FlashAttnFwdSm80INS1_25CollectiveMainloopFwdSm80ILi8ELi1ELb0EN4cute5tupleIJNS5_1CILi128EEENS7_ILi32EEENS7_ILi256EEEEEELi256ENS_6half_tEfNS_4arch4Sm80ELb0ELb1ELb0ELb1ELb0ELb1ELb1ELb0EEENS1_21CollectiveEpilogueFwdINS6_IJS8_SA_S9_EEENS6_IJNS7_ILi1EEESI_SI_EEESC_SE_Li256ELb1ELb1ELb0ELb0EEENS1_19SingleTileSchedulerILb1ELb0ELb1ELi128EEEEEEEEEvNT_6ParamsE,"",@"SHT_CUDA_INFO"
	.sectionflags	@""
	.align	4


	//----- nvinfo : EIATTR_CUDA_API_VERSION
	.align		4
        /*0000*/ 	.byte	0x04, 0x37
        /*0002*/ 	.short	(.L_180 - .L_179)
.L_179:
        /*0004*/ 	.word	0x00000082


	//----- nvinfo : EIATTR_KPARAM_INFO
	.align		4
.L_180:
        /*0008*/ 	.byte	0x04, 0x17
        /*000a*/ 	.short	(.L_182 - .L_181)
.L_181:
        /*000c*/ 	.word	0x00000000
        /*0010*/ 	.short	0x0000
        /*0012*/ 	.short	0x0000
        /*0014*/ 	.byte	0x00, 0xf0, 0x61, 0x10


	//----- nvinfo : EIATTR_SPARSE_MMA_MASK
	.align		4
.L_182:
        /*0018*/ 	.byte	0x03, 0x50
        /*001a*/ 	.short	0x0000


	//----- nvinfo : EIATTR_MAXREG_COUNT
	.align		4
        /*001c*/ 	.byte	0x03, 0x1b
        /*001e*/ 	.short	0x00ff


	//----- nvinfo : EIATTR_MERCURY_ISA_VERSION
	.align		4
        /*0020*/ 	.byte	0x03, 0x5f
        /*0022*/ 	.short	0x0101


	//----- nvinfo : EIATTR_EXIT_INSTR_OFFSETS
	.align		4
        /*0024*/ 	.byte	0x04, 0x1c
        /*0026*/ 	.short	(.L_184 - .L_183)


	//   ....[0]....
.L_183:
        /*0028*/ 	.word	0x00000010


	//----- nvinfo : EIATTR_MAX_THREADS
	.align		4
.L_184:
        /*002c*/ 	.byte	0x04, 0x05
        /*002e*/ 	.short	(.L_186 - .L_185)
.L_185:
        /*0030*/ 	.word	0x00000100
        /*0034*/ 	.word	0x00000001
        /*0038*/ 	.word	0x00000001


	//----- nvinfo : EIATTR_CBANK_PARAM_SIZE
	.align		4
.L_186:
        /*003c*/ 	.byte	0x03, 0x19
        /*003e*/ 	.short	0x0418


	//----- nvinfo : EIATTR_PARAM_CBANK
	.align		4
        /*0040*/ 	.byte	0x04, 0x0a
        /*0042*/ 	.short	(.L_188 - .L_187)
	.align		4
.L_187:
        /*0044*/ 	.word	index@(.nv.constant0._ZN7cutlass13device_kernelIN5flash19enable_sm80_to_sm89INS1_16FlashAttnFwdSm80INS1_25CollectiveMainloopFwdSm80ILi8ELi1ELb0EN4cute5tupleIJNS5_1CILi128EEENS7_ILi32EEENS7_ILi256EEEEEELi256ENS_6half_tEfNS_4arch4Sm80ELb0ELb1ELb0ELb1ELb0ELb1ELb1ELb0EEENS1_21CollectiveEpilogueFwdINS6_IJS8_SA_S9_EEENS6_IJNS7_ILi1EEESI_SI_EEESC_SE_Li256ELb1ELb1ELb0ELb0EEENS1_19SingleTileSchedulerILb1ELb0ELb1ELi128EEEEEEEEEvNT_6ParamsE)
        /*0048*/ 	.short	0x0210
        /*004a*/ 	.short	0x0418


	//----- nvinfo : EIATTR_SW_WAR
	.align		4
.L_188:
        /*004c*/ 	.byte	0x04, 0x36
        /*004e*/ 	.short	(.L_190 - .L_189)
.L_189:
        /*0050*/ 	.word	0x00000008
.L_190:


//--------------------- .nv.info._ZN7cutlass13device_kernelIN5flash19enable_sm80_to_sm89INS1_16FlashAttnFwdSm80INS1_25CollectiveMainloopFwdSm80ILi8ELi1ELb1EN4cute5tupleIJNS5_1CILi128EEENS7_ILi64EEENS7_ILi256EEEEEELi256ENS_6half_tEfNS_4arch4Sm80ELb1ELb0ELb0ELb0ELb0ELb0ELb1ELb0EEENS1_21CollectiveEpilogueFwdINS6_IJS8_SA_S9_EEENS6_IJNS7_ILi1EEESI_SI_EEESC_SE_Li256ELb0ELb1ELb0ELb0EEENS1_30DynamicPersistentTileSchedulerILi256ELi256ELb0ELb1ELb0EEEEEEEEEvNT_6ParamsE --------------------------
	.section	.nv.info._ZN7cutlass13device_kernelIN5flash19enable_sm80_to_sm89INS1_16FlashAttnFwdSm80INS1_25CollectiveMainloopFwdSm80ILi8ELi1ELb1EN4cute5tupleIJNS5_1CILi128EEENS7_ILi64EEENS7_ILi256EEEEEELi256ENS_6half_tEfNS_4arch4Sm80ELb1ELb0ELb0ELb0ELb0ELb0ELb1ELb0EEENS1_21CollectiveEpilogueFwdINS6_IJS8_SA_S9_EEENS6_IJNS7_ILi1EEESI_SI_EEESC_SE_Li256ELb0ELb1ELb0ELb0EEENS1_30DynamicPersistentTileSchedulerILi256ELi256ELb0ELb1ELb0EEEEEEEEEvNT_6ParamsE,"",@"SHT_CUDA_INFO"
	.sectionflags	@""
	.align	4


	//----- nvinfo : EIATTR_CUDA_API_VERSION
	.align		4
        /*0000*/ 	.byte	0x04, 0x37
        /*0002*/ 	.short	(.L_192 - .L_191)
.L_191:
        /*0004*/ 	.word	0x00000082


	//----- nvinfo : EIATTR_KPARAM_INFO
	.align		4
.L_192:
        /*0008*/ 	.byte	0x04, 0x17
        /*000a*/ 	.short	(.L_194 - .L_193)
.L_193:
        /*000c*/ 	.word	0x00000000
        /*0010*/ 	.short	0x0000
        /*0012*/ 	.short	0x0000
        /*0014*/ 	.byte	0x00, 0xf0, 0xa1, 0x10


	//----- nvinfo : EIATTR_SPARSE_MMA_MASK
	.align		4
.L_194:
        /*0018*/ 	.byte	0x03, 0x50
        /*001a*/ 	.short	0x0000


	//----- nvinfo : EIATTR_MAXREG_COUNT
	.align		4
        /*001c*/ 	.byte	0x03, 0x1b
        /*001e*/ 	.short	0x00ff


	//----- nvinfo : EIATTR_MERCURY_ISA_VERSION
	.align		4
        /*0020*/ 	.byte	0x03, 0x5f
        /*0022*/ 	.short	0x0101


	//----- nvinfo : EIATTR_EXIT_INSTR_OFFSETS
	.align		4
        /*0024*/ 	.byte	0x04, 0x1c
        /*0026*/ 	.short	(.L_196 - .L_195)


	//   ....[0]....
.L_195:
        /*0028*/ 	.word	0x00000010


	//----- nvinfo : EIATTR_MAX_THREADS
	.align		4
.L_196:
        /*002c*/ 	.byte	0x04, 0x05
        /*002e*/ 	.short	(.L_198 - .L_197)
.L_197:
        /*0030*/ 	.word	0x00000100
        /*0034*/ 	.word	0x00000001
        /*0038*/ 	.word	0x00000001


	//----- nvinfo : EIATTR_CBANK_PARAM_SIZE
	.align		4
.L_198:
        /*003c*/ 	.byte	0x03, 0x19
        /*003e*/ 	.short	0x0428


	//----- nvinfo : EIATTR_PARAM_CBANK
	.align		4
        /*0040*/ 	.byte	0x04, 0x0a
        /*0042*/ 	.short	(.L_200 - .L_199)
	.align		4
.L_199:
        /*0044*/ 	.word	index@(.nv.constant0._ZN7cutlass13device_kernelIN5flash19enable_sm80_to_sm89INS1_16FlashAttnFwdSm80INS1_25CollectiveMainloopFwdSm80ILi8ELi1ELb1EN4cute5tupleIJNS5_1CILi128EEENS7_ILi64EEENS7_ILi256EEEEEELi256ENS_6half_tEfNS_4arch4Sm80ELb1ELb0ELb0ELb0ELb0ELb0ELb1ELb0EEENS1_21CollectiveEpilogueFwdINS6_IJS8_SA_S9_EEENS6_IJNS7_ILi1EEESI_SI_EEESC_SE_Li256ELb0ELb1ELb0ELb0EEENS1_30DynamicPersistentTileSchedulerILi256ELi256ELb0ELb1ELb0EEEEEEEEEvNT_6ParamsE)
        /*0048*/ 	.short	0x0210
        /*004a*/ 	.short	0x0428


	//----- nvinfo : EIATTR_SW_WAR
	.align		4
.L_200:
        /*004c*/ 	.byte	0x04, 0x36
        /*004e*/ 	.short	(.L_202 - .L_201)
.L_201:
        /*0050*/ 	.word	0x00000008
.L_202:


//--------------------- .nv.info._ZN7cutlass13device_kernelIN5flash19enable_sm80_to_sm89INS1_16FlashAttnFwdSm80INS1_25CollectiveMainloopFwdSm80ILi8ELi1ELb1EN4cute5tupleIJNS5_1CILi128EEENS7_ILi64EEENS7_ILi256EEEEEELi256ENS_6half_tEfNS_4arch4Sm80ELb1ELb0ELb0ELb1ELb0ELb0ELb1ELb0EEENS1_21CollectiveEpilogueFwdINS6_IJS8_SA_S9_EEENS6_IJNS7_ILi1EEESI_SI_EEESC_SE_Li256ELb1ELb1ELb0ELb0EEENS1_19SingleTileSchedulerILb1ELb0ELb1ELi128EEEEEEEEEvNT_6ParamsE --------------------------
	.section	.nv.info._ZN7cutlass13device_kernelIN5flash19enable_sm80_to_sm89INS1_16FlashAttnFwdSm80INS1_25CollectiveMainloopFwdSm80ILi8ELi1ELb1EN4cute5tupleIJNS5_1CILi128EEENS7_ILi64EEENS7_ILi256EEEEEELi256ENS_6half_tEfNS_4arch4Sm80ELb1ELb0ELb0ELb1ELb0ELb0ELb1ELb0EEENS1_21CollectiveEpilogueFwdINS6_IJS8_SA_S9_EEENS6_IJNS7_ILi1EEESI_SI_EEESC_SE_Li256ELb1ELb1ELb0ELb0EEENS1_19SingleTileSchedulerILb1ELb0ELb1ELi128EEEEEEEEEvNT_6ParamsE,"",@"SHT_CUDA_INFO"
	.sectionflags	@""
	.align	4


	//----- nvinfo : EIATTR_CUDA_API_VERSION
	.align		4
        /*0000*/ 	.byte	0x04, 0x37
        /*0002*/ 	.short	(.L_204 - .L_203)
.L_203:
        /*0004*/ 	.word	0x00000082


	//----- nvinfo : EIATTR_KPARAM_INFO
	.align		4
.L_204:
        /*0008*/ 	.byte	0x04, 0x17
        /*000a*/ 	.short	(.L_206 - .L_205)
.L_205:
        /*000c*/ 	.word	0x00000000
        /*0010*/ 	.short	0x0000
        /*0012*/ 	.short	0x0000
        /*0014*/ 	.byte	0x00, 0xf0, 0x61, 0x10


	//----- nvinfo : EIATTR_SPARSE_MMA_MASK
	.align		4
.L_206:
        /*0018*/ 	.byte	0x03, 0x50
        /*001a*/ 	.short	0x0000


	//----- nvinfo : EIATTR_MAXREG_COUNT
	.align		4
        /*001c*/ 	.byte	0x03, 0x1b
        /*001e*/ 	.short	0x00ff


	//----- nvinfo : EIATTR_MERCURY_ISA_VERSION
	.align		4
        /*0020*/ 	.byte	0x03, 0x5f
        /*0022*/ 	.short	0x0101


	//----- nvinfo : EIATTR_EXIT_INSTR_OFFSETS
	.align		4
        /*0024*/ 	.byte	0x04, 0x1c
        /*0026*/ 	.short	(.L_208 - .L_207)


	//   ....[0]....
.L_207:
        /*0028*/ 	.word	0x00000010


	//----- nvinfo : EIATTR_MAX_THREADS
	.align		4
.L_208:
        /*002c*/ 	.byte	0x04, 0x05
        /*002e*/ 	.short	(.L_210 - .L_209)
.L_209:
        /*0030*/ 	.word	0x00000100
        /*0034*/ 	.word	0x00000001
        /*0038*/ 	.word	0x00000001


	//----- nvinfo : EIATTR_CBANK_PARAM_SIZE
	.align		4
.L_210:
        /*003c*/ 	.byte	0x03, 0x19
        /*003e*/ 	.short	0x0418


	//----- nvinfo : EIATTR_PARAM_CBANK
	.align		4
        /*0040*/ 	.byte	0x04, 0x0a
        /*0042*/ 	.short	(.L_212 - .L_211)
	.align		4
.L_211:
        /*0044*/ 	.word	index@(.nv.constant0._ZN7cutlass13device_kernelIN5flash19enable_sm80_to_sm89INS1_16FlashAttnFwdSm80INS1_25CollectiveMainloopFwdSm80ILi8ELi1ELb1EN4cute5tupleIJNS5_1CILi128EEENS7_ILi64EEENS7_ILi256EEEEEELi256ENS_6half_tEfNS_4arch4Sm80ELb1ELb0ELb0ELb1ELb0ELb0ELb1ELb0EEENS1_21CollectiveEpilogueFwdINS6_IJS8_SA_S9_EEENS6_IJNS7_ILi1EEESI_SI_EEESC_SE_Li256ELb1ELb1ELb0ELb0EEENS1_19SingleTileSchedulerILb1ELb0ELb1ELi128EEEEEEEEEvNT_6ParamsE)
        /*0048*/ 	.short	0x0210
        /*004a*/ 	.short	0x0418


	//----- nvinfo : EIATTR_SW_WAR
	.align		4
.L_212:
        /*004c*/ 	.byte	0x04, 0x36
        /*004e*/ 	.short	(.L_214 - .L_213)
.L_213:
        /*0050*/ 	.word	0x00000008
.L_214:


//--------------------- .nv.info._ZN7cutlass13device_kernelIN5flash19enable_sm80_to_sm89INS1_16FlashAttnFwdSm80INS1_25CollectiveMainloopFwdSm80ILi8ELi1ELb0EN4cute5tupleIJNS5_1CILi128EEENS7_ILi32EEENS7_ILi256EEEEEELi256ENS_6half_tEfNS_4arch4Sm80ELb1ELb0ELb0ELb1ELb0ELb1ELb1ELb0EEENS1_21CollectiveEpilogueFwdINS6_IJS8_SA_S9_EEENS6_IJNS7_ILi1EEESI_SI_EEESC_SE_Li256ELb1ELb1ELb0ELb0EEENS1_19SingleTileSchedulerILb1ELb0ELb1ELi128EEEEEEEEEvNT_6ParamsE --------------------------
	.section	.nv.info._ZN7cutlass13device_kernelIN5flash19enable_sm80_to_sm89INS1_16FlashAttnFwdSm80INS1_25CollectiveMainloopFwdSm80ILi8ELi1ELb0EN4cute5tupleIJNS5_1CILi128EEENS7_ILi32EEENS7_ILi256EEEEEELi256ENS_6half_tEfNS_4arch4Sm80ELb1ELb0ELb0ELb1ELb0ELb1ELb1ELb0EEENS1_21CollectiveEpilogueFwdINS6_IJS8_SA_S9_EEENS6_IJNS7_ILi1EEESI_SI_EEESC_SE_Li256ELb1ELb1ELb0ELb0EEENS1_19SingleTileSchedulerILb1ELb0ELb1ELi128EEEEEEEEEvNT_6ParamsE,"",@"SHT_CUDA_INFO"
	.sectionflags	@""
	.align	4


	//----- nvinfo : EIATTR_CUDA_API_VERSION
	.align		4
        /*0000*/ 	.byte	0x04, 0x37
        /*0002*/ 	.short	(.L_216 - .L_215)
.L_215:
        /*0004*/ 	.word	0x00000082


	//----- nvinfo : EIATTR_KPARAM_INFO
	.align		4
.L_216:
        /*0008*/ 	.byte	0x04, 0x17
        /*000a*/ 	.short	(.L_218 - .L_217)
.L_217:
        /*000c*/ 	.word	0x00000000
        /*0010*/ 	.short	0x0000
        /*0012*/ 	.short	0x0000
        /*0014*/ 	.byte	0x00, 0xf0, 0x61, 0x10


	//----- nvinfo : EIATTR_SPARSE_MMA_MASK
	.align		4
.L_218:
        /*0018*/ 	.byte	0x03, 0x50
        /*001a*/ 	.short	0x0000


	//----- nvinfo : EIATTR_MAXREG_COUNT
	.align		4
        /*001c*/ 	.byte	0x03, 0x1b
        /*001e*/ 	.short	0x00ff


	//----- nvinfo : EIATTR_MERCURY_ISA_VERSION
	.align		4
        /*0020*/ 	.byte	0x03, 0x5f
        /*0022*/ 	.short	0x0101


	//----- nvinfo : EIATTR_EXIT_INSTR_OFFSETS
	.align		4
        /*0024*/ 	.byte	0x04, 0x1c
        /*0026*/ 	.short	(.L_220 - .L_219)


	//   ....[0]....
.L_219:
        /*0028*/ 	.word	0x00000010


	//----- nvinfo : EIATTR_MAX_THREADS
	.align		4
.L_220:
        /*002c*/ 	.byte	0x04, 0x05
        /*002e*/ 	.short	(.L_222 - .L_221)
.L_221:
        /*0030*/ 	.word	0x00000100
        /*0034*/ 	.word	0x00000001
        /*0038*/ 	.word	0x00000001


	//----- nvinfo : EIATTR_CBANK_PARAM_SIZE
	.align		4
.L_222:
        /*003c*/ 	.byte	0x03, 0x19
        /*003e*/ 	.short	0x0418


	//----- nvinfo : EIATTR_PARAM_CBANK
	.align		4
        /*0040*/ 	.byte	0x04, 0x0a
        /*0042*/ 	.short	(.L_224 - .L_223)
	.align		4
.L_223:
        /*0044*/ 	.word	index@(.nv.constant0._ZN7cutlass13device_kernelIN5flash19enable_sm80_to_sm89INS1_16FlashAttnFwdSm80INS1_25CollectiveMainloopFwdSm80ILi8ELi1ELb0EN4cute5tupleIJNS5_1CILi128EEENS7_ILi32EEENS7_ILi256EEEEEELi256ENS_6half_tEfNS_4arch4Sm80ELb1ELb0ELb0ELb1ELb0ELb1ELb1ELb0EEENS1_21CollectiveEpilogueFwdINS6_IJS8_SA_S9_EEENS6_IJNS7_ILi1EEESI_SI_EEESC_SE_Li256ELb1ELb1ELb0ELb0EEENS1_19SingleTileSchedulerILb1ELb0ELb1ELi128EEEEEEEEEvNT_6ParamsE)
        /*0048*/ 	.short	0x0210
        /*004a*/ 	.short	0x0418


	//----- nvinfo : EIATTR_SW_WAR
	.align		4
.L_224:
        /*004c*/ 	.byte	0x04, 0x36
        /*004e*/ 	.short	(.L_226 - .L_225)
.L_225:
        /*0050*/ 	.word	0x00000008
.L_226:


//--------------------- .nv.info._ZN7cutlass13device_kernelIN5flash19enable_sm80_to_sm89INS1_16FlashAttnFwdSm80INS1_25CollectiveMainloopFwdSm80ILi8ELi1ELb0EN4cute5tupleIJNS5_1CILi128EEENS7_ILi96EEENS7_ILi256EEEEEELi256ENS_6half_tEfNS_4arch4Sm80ELb0ELb0ELb0ELb0ELb0ELb0ELb1ELb0EEENS1_21CollectiveEpilogueFwdINS6_IJS8_SA_S9_EEENS6_IJNS7_ILi1EEESI_SI_EEESC_SE_Li256ELb0ELb1ELb0ELb0EEENS1_19SingleTileSchedulerILb0ELb0ELb1ELi128EEEEEEEEEvNT_6ParamsE --------------------------
	.section	.nv.info._ZN7cutlass13device_kernelIN5flash19enable_sm80_to_sm89INS1_16FlashAttnFwdSm80INS1_25CollectiveMainloopFwdSm80ILi8ELi1ELb0EN4cute5tupleIJNS5_1CILi128EEENS7_ILi96EEENS7_ILi256EEEEEELi256ENS_6half_tEfNS_4arch4Sm80ELb0ELb0ELb0ELb0ELb0ELb0ELb1ELb0EEENS1_21CollectiveEpilogueFwdINS6_IJS8_SA_S9_EEENS6_IJNS7_ILi1EEESI_SI_EEESC_SE_Li256ELb0ELb1ELb0ELb0EEENS1_19SingleTileSchedulerILb0ELb0ELb1ELi128EEEEEEEEEvNT_6ParamsE,"",@"SHT_CUDA_INFO"
	.sectionflags	@""
	.align	4


	//----- nvinfo : EIATTR_CUDA_API_VERSION
	.align		4
        /*0000*/ 	.byte	0x04, 0x37
        /*0002*/ 	.short	(.L_228 - .L_227)
.L_227:
        /*0004*/ 	.word	0x00000082


	//----- nvinfo : EIATTR_KPARAM_INFO
	.align		4
.L_228:
        /*0008*/ 	.byte	0x04, 0x17
        /*000a*/ 	.short	(.L_230 - .L_229)
.L_229:
        /*000c*/ 	.word	0x00000000
        /*0010*/ 	.short	0x0000
        /*0012*/ 	.short	0x0000
        /*0014*/ 	.byte	0x00, 0xf0, 0x61, 0x10


	//----- nvinfo : EIATTR_SPARSE_MMA_MASK
	.align		4
.L_230:
        /*0018*/ 	.byte	0x03, 0x50
        /*001a*/ 	.short	0x0000


	//----- nvinfo : EIATTR_MAXREG_COUNT
	.align		4
        /*001c*/ 	.byte	0x03, 0x1b
        /*001e*/ 	.short	0x00ff


	//----- nvinfo : EIATTR_MERCURY_ISA_VERSION
	.align		4
        /*0020*/ 	.byte	0x03, 0x5f
        /*0022*/ 	.short	0x0101


	//----- nvinfo : EIATTR_EXIT_INSTR_OFFSETS
	.align		4
        /*0024*/ 	.byte	0x04, 0x1c
        /*0026*/ 	.short	(.L_232 - .L_231)


	//   ....[0]....
.L_231:
        /*0028*/ 	.word	0x00000010


	//----- nvinfo : EIATTR_MAX_THREADS
	.align		4
.L_232:
        /*002c*/ 	.byte	0x04, 0x05
        /*002e*/ 	.short	(.L_234 - .L_233)
.L_233:
        /*0030*/ 	.word	0x00000100
        /*0034*/ 	.word	0x00000001
        /*0038*/ 	.word	0x00000001


	//----- nvinfo : EIATTR_CBANK_PARAM_SIZE
	.align		4
.L_234:
        /*003c*/ 	.byte	0x03, 0x19
        /*003e*/ 	.short	0x0418


	//----- nvinfo : EIATTR_PARAM_CBANK
	.align		4
        /*0040*/ 	.byte	0x04, 0x0a
        /*0042*/ 	.short	(.L_236 - .L_235)
	.align		4
.L_235:
        /*0044*/ 	.word	index@(.nv.constant0._ZN7cutlass13device_kernelIN5flash19enable_sm80_to_sm89INS1_16FlashAttnFwdSm80INS1_25CollectiveMainloopFwdSm80ILi8ELi1ELb0EN4cute5tupleIJNS5_1CILi128EEENS7_ILi96EEENS7_ILi256EEEEEELi256ENS_6half_tEfNS_4arch4Sm80ELb0ELb0ELb0ELb0ELb0ELb0ELb1ELb0EEENS1_21CollectiveEpilogueFwdINS6_IJS8_SA_S9_EEENS6_IJNS7_ILi1EEESI_SI_EEESC_SE_Li256ELb0ELb1ELb0ELb0EEENS1_19SingleTileSchedulerILb0ELb0ELb1ELi128EEEEEEEEEvNT_6ParamsE)
        /*0048*/ 	.short	0x0210
        /*004a*/ 	.short	0x0418


	//----- nvinfo : EIATTR_SW_WAR
	.align		4
.L_236:
        /*004c*/ 	.byte	0x04, 0x36
        /*004e*/ 	.short	(.L_238 - .L_237)
.L_237:
        /*0050*/ 	.word	0x00000008
.L_238:


//--------------------- .nv.info._ZN7cutlass13device_kernelIN5flash19enable_sm80_to_sm89INS1_16FlashAttnFwdSm80INS1_25CollectiveMainloopFwdSm80ILi8ELi1ELb0EN4cute5tupleIJNS5_1CILi128EEENS7_ILi96EEENS7_ILi256EEEEEELi256ENS_6half_tEfNS_4arch4Sm80ELb0ELb0ELb0ELb1ELb0ELb0ELb1ELb0EEENS1_21CollectiveEpilogueFwdINS6_IJS8_SA_S9_EEENS6_IJNS7_ILi1EEESI_SI_EEESC_SE_Li256ELb1ELb1ELb0ELb0EEENS1_19SingleTileSchedulerILb1ELb0ELb1ELi128EEEEEEEEEvNT_6ParamsE --------------------------
	.section	.nv.info._ZN7cutlass13device_kernelIN5flash19enable_sm80_to_sm89INS1_16FlashAttnFwdSm80INS1_25CollectiveMainloopFwdSm80ILi8ELi1ELb0EN4cute5tupleIJNS5_1CILi128EEENS7_ILi96EEENS7_ILi256EEEEEELi256ENS_6half_tEfNS_4arch4Sm80ELb0ELb0ELb0ELb1ELb0ELb0ELb1ELb0EEENS1_21CollectiveEpilogueFwdINS6_IJS8_SA_S9_EEENS6_IJNS7_ILi1EEESI_SI_EEESC_SE_Li256ELb1ELb1ELb0ELb0EEENS1_19SingleTileSchedulerILb1ELb0ELb1ELi128EEEEEEEEEvNT_6ParamsE,"",@"SHT_CUDA_INFO"
	.sectionflags	@""
	.align	4


	//----- nvinfo : EIATTR_CUDA_API_VERSION
	.align		4
        /*0000*/ 	.byte	0x04, 0x37
        /*0002*/ 	.short	(.L_240 - .L_239)
.L_239:
        /*0004*/ 	.word	0x00000082


	//----- nvinfo : EIATTR_KPARAM_INFO
	.align		4
.L_240:
        /*0008*/ 	.byte	0x04, 0x17
        /*000a*/ 	.short	(.L_242 - .L_241)
.L_241:
        /*000c*/ 	.word	0x00000000
        /*0010*/ 	.short	0x0000
        /*0012*/ 	.short	0x0000
        /*0014*/ 	.byte	0x00, 0xf0, 0x61, 0x10


	//----- nvinfo : EIATTR_SPARSE_MMA_MASK
	.align		4
.L_242:
        /*0018*/ 	.byte	0x03, 0x50
        /*001a*/ 	.short	0x0000


	//----- nvinfo : EIATTR_MAXREG_COUNT
	.align		4
        /*001c*/ 	.byte	0x03, 0x1b
        /*001e*/ 	.short	0x00ff


	//----- nvinfo : EIATTR_MERCURY_ISA_VERSION
	.align		4
        /*0020*/ 	.byte	0x03, 0x5f
        /*0022*/ 	.short	0x0101


	//----- nvinfo : EIATTR_EXIT_INSTR_OFFSETS
	.align		4
        /*0024*/ 	.byte	0x04, 0x1c
        /*0026*/ 	.short	(.L_244 - .L_243)


	//   ....[0]....
.L_243:
        /*0028*/ 	.word	0x00000010


	//----- nvinfo : EIATTR_MAX_THREADS
	.align		4
.L_244:
        /*002c*/ 	.byte	0x04, 0x05
        /*002e*/ 	.short	(.L_246 - .L_245)
.L_245:
        /*0030*/ 	.word	0x00000100
        /*0034*/ 	.word	0x00000001
        /*0038*/ 	.word	0x00000001


	//----- nvinfo : EIATTR_CBANK_PARAM_SIZE
	.align		4
.L_246:
        /*003c*/ 	.byte	0x03, 0x19
        /*003e*/ 	.short	0x0418


	//----- nvinfo : EIATTR_PARAM_CBANK
	.align		4
        /*0040*/ 	.byte	0x04, 0x0a
        /*0042*/ 	.short	(.L_248 - .L_247)
	.align		4
.L_247:
        /*0044*/ 	.word	index@(.nv.constant0._ZN7cutlass13device_kernelIN5flash19enable_sm80_to_sm89INS1_16FlashAttnFwdSm80INS1_25CollectiveMainloopFwdSm80ILi8ELi1ELb0EN4cute5tupleIJNS5_1CILi128EEENS7_ILi96EEENS7_ILi256EEEEEELi256ENS_6half_tEfNS_4arch4Sm80ELb0ELb0ELb0ELb1ELb0ELb0ELb1ELb0EEENS1_21CollectiveEpilogueFwdINS6_IJS8_SA_S9_EEENS6_IJNS7_ILi1EEESI_SI_EEESC_SE_Li256ELb1ELb1ELb0ELb0EEENS1_19SingleTileSchedulerILb1ELb0ELb1ELi128EEEEEEEEEvNT_6ParamsE)
        /*0048*/ 	.short	0x0210
        /*004a*/ 	.short	0x0418


	//----- nvinfo : EIATTR_SW_WAR
	.align		4
.L_248:
        /*004c*/ 	.byte	0x04, 0x36
        /*004e*/ 	.short	(.L_250 - .L_249)
.L_249:
        /*0050*/ 	.word	0x00000008
.L_250:


//--------------------- .nv.info._ZN7cutlass13device_kernelIN5flash19enable_sm80_to_sm89INS1_16FlashAttnFwdSm80INS1_25CollectiveMainloopFwdSm80ILi8ELi1ELb0EN4cute5tupleIJNS5_1CILi128EEENS7_ILi48EEENS7_ILi256EEEEEELi256ENS_6half_tEfNS_4arch4Sm80ELb0ELb0ELb0ELb1ELb0ELb1ELb1ELb0EEENS1_21CollectiveEpilogueFwdINS6_IJS8_SA_S9_EEENS6_IJNS7_ILi1EEESI_SI_EEESC_SE_Li256ELb1ELb1ELb0ELb0EEENS1_19SingleTileSchedulerILb1ELb0ELb1ELi128EEEEEEEEEvNT_6ParamsE --------------------------
	.section	.nv.info._ZN7cutlass13device_kernelIN5flash19enable_sm80_to_sm89INS1_16FlashAttnFwdSm80INS1_25CollectiveMainloopFwdSm80ILi8ELi1ELb0EN4cute5tupleIJNS5_1CILi128EEENS7_ILi48EEENS7_ILi256EEEEEELi256ENS_6half_tEfNS_4arch4Sm80ELb0ELb0ELb0ELb1ELb0ELb1ELb1ELb0EEENS1_21CollectiveEpilogueFwdINS6_IJS8_SA_S9_EEENS6_IJNS7_ILi1EEESI_SI_EEESC_SE_Li256ELb1ELb1ELb0ELb0EEENS1_19SingleTileSchedulerILb1ELb0ELb1ELi128EEEEEEEEEvNT_6ParamsE,"",@"SHT_CUDA_INFO"
	.sectionflags	@""
	.align	4


	//----- nvinfo : EIATTR_CUDA_API_VERSION
	.align		4
        /*0000*/ 	.byte	0x04, 0x37
        /*0002*/ 	.short	(.L_252 - .L_251)
.L_251:
        /*0004*/ 	.word	0x00000082


	//----- nvinfo : EIATTR_KPARAM_INFO
	.align		4
.L_252:
        /*0008*/ 	.byte	0x04, 0x17
        /*000a*/ 	.short	(.L_254 - .L_253)
.L_253:
        /*000c*/ 	.word	0x00000000
        /*0010*/ 	.short	0x0000
        /*0012*/ 	.short	0x0000
        /*0014*/ 	.byte	0x00, 0xf0, 0x61, 0x10


	//----- nvinfo : EIATTR_SPARSE_MMA_MASK
	.align		4
.L_254:
        /*0018*/ 	.byte	0x03, 0x50
        /*001a*/ 	.short	0x0000


	//----- nvinfo : EIATTR_MAXREG_COUNT
	.align		4
        /*001c*/ 	.byte	0x03, 0x1b
        /*001e*/ 	.short	0x00ff


	//----- nvinfo : EIATTR_MERCURY_ISA_VERSION
	.align		4
        /*0020*/ 	.byte	0x03, 0x5f
        /*0022*/ 	.short	0x0101


	//----- nvinfo : EIATTR_EXIT_INSTR_OFFSETS
	.align		4
        /*0024*/ 	.byte	0x04, 0x1c
        /*0026*/ 	.short	(.L_256 - .L_255)


	//   ....[0]....
.L_255:
        /*0028*/ 	.word	0x00000010


	//----- nvinfo : EIATTR_MAX_THREADS
	.align		4
.L_256:
        /*002c*/ 	.byte	0x04, 0x05
        /*002e*/ 	.short	(.L_258 - .L_257)
.L_257:
        /*0030*/ 	.word	0x00000100
        /*0034*/ 	.word	0x00000001
        /*0038*/ 	.word	0x00000001


	//----- nvinfo : EIATTR_CBANK_PARAM_SIZE
	.align		4
.L_258:
        /*003c*/ 	.byte	0x03, 0x19
        /*003e*/ 	.short	0x0418


	//----- nvinfo : EIATTR_PARAM_CBANK
	.align		4
        /*0040*/ 	.byte	0x04, 0x0a
        /*0042*/ 	.short	(.L_260 - .L_259)
	.align		4
.L_259:
        /*0044*/ 	.word	index@(.nv.constant0._ZN7cutlass13device_kernelIN5flash19enable_sm80_to_sm89INS1_16FlashAttnFwdSm80INS1_25CollectiveMainloopFwdSm80ILi8ELi1ELb0EN4cute5tupleIJNS5_1CILi128EEENS7_ILi48EEENS7_ILi256EEEEEELi256ENS_6half_tEfNS_4arch4Sm80ELb0ELb0ELb0ELb1ELb0ELb1ELb1ELb0EEENS1_21CollectiveEpilogueFwdINS6_IJS8_SA_S9_EEENS6_IJNS7_ILi1EEESI_SI_EEESC_SE_Li256ELb1ELb1ELb0ELb0EEENS1_19SingleTileSchedulerILb1ELb0ELb1ELi128EEEEEEEEEvNT_6ParamsE)
        /*0048*/ 	.short	0x0210
        /*004a*/ 	.short	0x0418


	//----- nvinfo : EIATTR_SW_WAR
	.align		4
.L_260:
        /*004c*/ 	.byte	0x04, 0x36
        /*004e*/ 	.short	(.L_262 - .L_261)
.L_261:
        /*0050*/ 	.word	0x00000008
.L_262:


//--------------------- .nv.info._ZN7cutlass13device_kernelIN5flash19enable_sm80_to_sm89INS1_16FlashAttnFwdSm80INS1_25CollectiveMainloopFwdSm80ILi8ELi1ELb0EN4cute5tupleIJNS5_1CILi128EEENS7_ILi64EEENS7_ILi256EEEEEELi256ENS_6half_tEfNS_4arch4Sm80ELb0ELb1ELb0ELb0ELb0ELb0ELb1ELb0EEENS1_21CollectiveEpilogueFwdINS6_IJS8_SA_S9_EEENS6_IJNS7_ILi1EEESI_SI_EEESC_SE_Li256ELb0ELb1ELb0ELb0EEENS1_19SingleTileSchedulerILb0ELb0ELb1ELi128EEEEEEEEEvNT_6ParamsE --------------------------
	.section	.nv.info._ZN7cutlass13device_kernelIN5flash19enable_sm80_to_sm89INS1_16FlashAttnFwdSm80INS1_25CollectiveMainloopFwdSm80ILi8ELi1ELb0EN4cute5tupleIJNS5_1CILi128EEENS7_ILi64EEENS7_ILi256EEEEEELi256ENS_6half_tEfNS_4arch4Sm80ELb0ELb1ELb0ELb0ELb0ELb0ELb1ELb0EEENS1_21CollectiveEpilogueFwdINS6_IJS8_SA_S9_EEENS6_IJNS7_ILi1EEESI_SI_EEESC_SE_Li256ELb0ELb1ELb0ELb0EEENS1_19SingleTileSchedulerILb0ELb0ELb1ELi128EEEEEEEEEvNT_6ParamsE,"",@"SHT_CUDA_INFO"
	.sectionflags	@""
	.align	4


	//----- nvinfo : EIATTR_CUDA_API_VERSION
	.align		4
        /*0000*/ 	.byte	0x04, 0x37
        /*0002*/ 	.short	(.L_264 - .L_263)
.L_263:
        /*0004*/ 	.word	0x00000082


	//----- nvinfo : EIATTR_KPARAM_INFO
	.align		4
.L_264:
        /*0008*/ 	.byte	0x04, 0x17
        /*000a*/ 	.short	(.L_266 - .L_265)
.L_265:
        /*000c*/ 	.word	0x00000000
        /*0010*/ 	.short	0x0000
        /*0012*/ 	.short	0x0000
        /*0014*/ 	.byte	0x00, 0xf0, 0x61, 0x10


	//----- nvinfo : EIATTR_SPARSE_MMA_MASK
	.align		4
.L_266:
        /*0018*/ 	.byte	0x03, 0x50
        /*001a*/ 	.short	0x0000


	//----- nvinfo : EIATTR_MAXREG_COUNT
	.align		4
        /*001c*/ 	.byte	0x03, 0x1b
        /*001e*/ 	.short	0x00ff


	//----- nvinfo : EIATTR_MERCURY_ISA_VERSION
	.align		4
        /*0020*/ 	.byte	0x03, 0x5f
        /*0022*/ 	.short	0x0101


	//----- nvinfo : EIATTR_EXIT_INSTR_OFFSETS
	.align		4
        /*0024*/ 	.byte	0x04, 0x1c
        /*0026*/ 	.short	(.L_268 - .L_267)


	//   ....[0]....
.L_267:
        /*0028*/ 	.word	0x00000010


	//----- nvinfo : EIATTR_MAX_THREADS
	.align		4
.L_268:
        /*002c*/ 	.byte	0x04, 0x05
        /*002e*/ 	.short	(.L_270 - .L_269)
.L_269:
        /*0030*/ 	.word	0x00000100
        /*0034*/ 	.word	0x00000001
        /*0038*/ 	.word	0x00000001


	//----- nvinfo : EIATTR_CBANK_PARAM_SIZE
	.align		4
.L_270:
        /*003c*/ 	.byte	0x03, 0x19
        /*003e*/ 	.short	0x0418


	//----- nvinfo : EIATTR_PARAM_CBANK
	.align		4
        /*0040*/ 	.byte	0x04, 0x0a
        /*0042*/ 	.short	(.L_272 - .L_271)
	.align		4
.L_271:
        /*0044*/ 	.word	index@(.nv.constant0._ZN7cutlass13device_kernelIN5flash19enable_sm80_to_sm89INS1_16FlashAttnFwdSm80INS1_25CollectiveMainloopFwdSm80ILi8ELi1ELb0EN4cute5tupleIJNS5_1CILi128EEENS7_ILi64EEENS7_ILi256EEEEEELi256ENS_6half_tEfNS_4arch4Sm80ELb0ELb1ELb0ELb0ELb0ELb0ELb1ELb0EEENS1_21CollectiveEpilogueFwdINS6_IJS8_SA_S9_EEENS6_IJNS7_ILi1EEESI_SI_EEESC_SE_Li256ELb0ELb1ELb0ELb0EEENS1_19SingleTileSchedulerILb0ELb0ELb1ELi128EEEEEEEEEvNT_6ParamsE)
        /*0048*/ 	.short	0x0210
        /*004a*/ 	.short	0x0418


	//----- nvinfo : EIATTR_SW_WAR
	.align		4
.L_272:
        /*004c*/ 	.byte	0x04, 0x36
        /*004e*/ 	.short	(.L_274 - .L_273)
.L_273:
        /*0050*/ 	.word	0x00000008
.L_274:


//--------------------- .nv.info._ZN7cutlass13device_kernelIN5flash19enable_sm80_to_sm89INS1_16FlashAttnFwdSm80INS1_25CollectiveMainloopFwdSm80ILi8ELi1ELb0EN4cute5tupleIJNS5_1CILi128EEENS7_ILi64EEENS7_ILi256EEEEEELi256ENS_6half_tEfNS_4arch4Sm80ELb0ELb1ELb0ELb1ELb0ELb0ELb1ELb0EEENS1_21CollectiveEpilogueFwdINS6_IJS8_SA_S9_EEENS6_IJNS7_ILi1EEESI_SI_EEESC_SE_Li256ELb1ELb1ELb0ELb0EEENS1_19SingleTileSchedulerILb1ELb0ELb1ELi128EEEEEEEEEvNT_6ParamsE --------------------------
	.section	.nv.info._ZN7cutlass13device_kernelIN5flash19enable_sm80_to_sm89INS1_16FlashAttnFwdSm80INS1_25CollectiveMainloopFwdSm80ILi8ELi1ELb0EN4cute5tupleIJNS5_1CILi128EEENS7_ILi64EEENS7_ILi256EEEEEELi256ENS_6half_tEfNS_4arch4Sm80ELb0ELb1ELb0ELb1ELb0ELb0ELb1ELb0EEENS1_21CollectiveEpilogueFwdINS6_IJS8_SA_S9_EEENS6_IJNS7_ILi1EEESI_SI_EEESC_SE_Li256ELb1ELb1ELb0ELb0EEENS1_19SingleTileSchedulerILb1ELb0ELb1ELi128EEEEEEEEEvNT_6ParamsE,"",@"SHT_CUDA_INFO"
	.sectionflags	@""
	.align	4


	//----- nvinfo : EIATTR_CUDA_API_VERSION
	.align		4
        /*0000*/ 	.byte	0x04, 0x37
        /*0002*/ 	.short	(.L_276 - .L_275)
.L_275:
        /*0004*/ 	.word	0x00000082


	//----- nvinfo : EIATTR_KPARAM_INFO
	.align		4
.L_276:
        /*0008*/ 	.byte	0x04, 0x17
        /*000a*/ 	.short	(.L_278 - .L_277)
.L_277:
        /*000c*/ 	.word	0x00000000
        /*0010*/ 	.short	0x0000
        /*0012*/ 	.short	0x0000
        /*0014*/ 	.byte	0x00, 0xf0, 0x61, 0x10


	//----- nvinfo : EIATTR_SPARSE_MMA_MASK
	.align		4
.L_278:
        /*0018*/ 	.byte	0x03, 0x50
        /*001a*/ 	.short	0x0000


	//----- nvinfo : EIATTR_MAXREG_COUNT
	.align		4
        /*001c*/ 	.byte	0x03, 0x1b
        /*001e*/ 	.short	0x00ff


	//----- nvinfo : EIATTR_MERCURY_ISA_VERSION
	.align		4
        /*0020*/ 	.byte	0x03, 0x5f
        /*0022*/ 	.short	0x0101


	//----- nvinfo : EIATTR_EXIT_INSTR_OFFSETS
	.align		4
        /*0024*/ 	.byte	0x04, 0x1c
        /*0026*/ 	.short	(.L_280 - .L_279)


	//   ....[0]....
.L_279:
        /*0028*/ 	.word	0x00000010


	//----- nvinfo : EIATTR_MAX_THREADS
	.align		4
.L_280:
        /*002c*/ 	.byte	0x04, 0x05
        /*002e*/ 	.short	(.L_282 - .L_281)
.L_281:
        /*0030*/ 	.word	0x00000100
        /*0034*/ 	.word	0x00000001
        /*0038*/ 	.word	0x00000001


	//----- nvinfo : EIATTR_CBANK_PARAM_SIZE
	.align		4
.L_282:
        /*003c*/ 	.byte	0x03, 0x19
        /*003e*/ 	.short	0x0418


	//----- nvinfo : EIATTR_PARAM_CBANK
	.align		4
        /*0040*/ 	.byte	0x04, 0x0a
        /*0042*/ 	.short	(.L_284 - .L_283)
	.align		4
.L_283:
        /*0044*/ 	.word	index@(.nv.constant0._ZN7cutlass13device_kernelIN5flash19enable_sm80_to_sm89INS1_16FlashAttnFwdSm80INS1_25CollectiveMainloopFwdSm80ILi8ELi1ELb0EN4cute5tupleIJNS5_1CILi128EEENS7_ILi64EEENS7_ILi256EEEEEELi256ENS_6half_tEfNS_4arch4Sm80ELb0ELb1ELb0ELb1ELb0ELb0ELb1ELb0EEENS1_21CollectiveEpilogueFwdINS6_IJS8_SA_S9_EEENS6_IJNS7_ILi1EEESI_SI_EEESC_SE_Li256ELb1ELb1ELb0ELb0EEENS1_19SingleTileSchedulerILb1ELb0ELb1ELi128EEEEEEEEEvNT_6ParamsE)
        /*0048*/ 	.short	0x0210
        /*004a*/ 	.short	0x0418


	//----- nvinfo : EIATTR_SW_WAR
	.align		4
.L_284:
        /*004c*/ 	.byte	0x04, 0x36
        /*004e*/ 	.short	(.L_286 - .L_285)
.L_285:
        /*0050*/ 	.word	0x00000008
.L_286:


//--------------------- .nv.info._ZN7cutlass13device_kernelIN5flash19enable_sm80_to_sm89INS1_16FlashAttnFwdSm80INS1_25CollectiveMainloopFwdSm80ILi8ELi1ELb0EN4cute5tupleIJNS5_1CILi128EEENS7_ILi48EEENS7_ILi256EEEEEELi256ENS_6half_tEfNS_4arch4Sm80ELb0ELb1ELb0ELb1ELb0ELb1ELb1ELb0EEENS1_21CollectiveEpilogueFwdINS6_IJS8_SA_S9_EEENS6_IJNS7_ILi1EEESI_SI_EEESC_SE_Li256ELb1ELb1ELb0ELb0EEENS1_19SingleTileSchedulerILb1ELb0ELb1ELi128EEEEEEEEEvNT_6ParamsE --------------------------
	.section	.nv.info._ZN7cutlass13device_kernelIN5flash19enable_sm80_to_sm89INS1_16FlashAttnFwdSm80INS1_25CollectiveMainloopFwdSm80ILi8ELi1ELb0EN4cute5tupleIJNS5_1CILi128EEENS7_ILi48EEENS7_ILi256EEEEEELi256ENS_6half_tEfNS_4arch4Sm80ELb0ELb1ELb0ELb1ELb0ELb1ELb1ELb0EEENS1_21CollectiveEpilogueFwdINS6_IJS8_SA_S9_EEENS6_IJNS7_ILi1EEESI_SI_EEESC_SE_Li256ELb1ELb1ELb0ELb0EEENS1_19SingleTileSchedulerILb1ELb0ELb1ELi128EEEEEEEEEvNT_6ParamsE,"",@"SHT_CUDA_INFO"
	.sectionflags	@""
	.align	4


	//----- nvinfo : EIATTR_CUDA_API_VERSION
	.align		4
        /*0000*/ 	.byte	0x04, 0x37
        /*0002*/ 	.short	(.L_288 - .L_287)
.L_287:
        /*0004*/ 	.word	0x00000082


	//----- nvinfo : EIATTR_KPARAM_INFO
	.align		4
.L_288:
        /*0008*/ 	.byte	0x04, 0x17
        /*000a*/ 	.short	(.L_290 - .L_289)
.L_289:
        /*000c*/ 	.word	0x00000000
        /*0010*/ 	.short	0x0000
        /*0012*/ 	.short	0x0000
        /*0014*/ 	.byte	0x00, 0xf0, 0x61, 0x10


	//----- nvinfo : EIATTR_SPARSE_MMA_MASK
	.align		4
.L_290:
        /*0018*/ 	.byte	0x03, 0x50
        /*001a*/ 	.short	0x0000


	//----- nvinfo : EIATTR_MAXREG_COUNT
	.align		4
        /*001c*/ 	.byte	0x03, 0x1b
        /*001e*/ 	.short	0x00ff


	//----- nvinfo : EIATTR_MERCURY_ISA_VERSION
	.align		4
        /*0020*/ 	.byte	0x03, 0x5f
        /*0022*/ 	.short	0x0101


	//----- nvinfo : EIATTR_EXIT_INSTR_OFFSETS
	.align		4
        /*0024*/ 	.byte	0x04, 0x1c
        /*0026*/ 	.short	(.L_292 - .L_291)


	//   ....[0]....
.L_291:
        /*0028*/ 	.word	0x00000010


	//----- nvinfo : EIATTR_MAX_THREADS
	.align		4
.L_292:
        /*002c*/ 	.byte	0x04, 0x05
        /*002e*/ 	.short	(.L_294 - .L_293)
.L_293:
        /*0030*/ 	.word	0x00000100
        /*0034*/ 	.word	0x00000001
        /*0038*/ 	.word	0x00000001


	//----- nvinfo : EIATTR_CBANK_PARAM_SIZE
	.align		4
.L_294:
        /*003c*/ 	.byte	0x03, 0x19
        /*003e*/ 	.short	0x0418


	//----- nvinfo : EIATTR_PARAM_CBANK
	.align		4
        /*0040*/ 	.byte	0x04, 0x0a
        /*0042*/ 	.short	(.L_296 - .L_295)
	.align		4
.L_295:
        /*0044*/ 	.word	index@(.nv.constant0._ZN7cutlass13device_kernelIN5flash19enable_sm80_to_sm89INS1_16FlashAttnFwdSm80INS1_25CollectiveMainloopFwdSm80ILi8ELi1ELb0EN4cute5tupleIJNS5_1CILi128EEENS7_ILi48EEENS7_ILi256EEEEEELi256ENS_6half_tEfNS_4arch4Sm80ELb0ELb1ELb0ELb1ELb0ELb1ELb1ELb0EEENS1_21CollectiveEpilogueFwdINS6_IJS8_SA_S9_EEENS6_IJNS7_ILi1EEESI_SI_EEESC_SE_Li256ELb1ELb1ELb0ELb0EEENS1_19SingleTileSchedulerILb1ELb0ELb1ELi128EEEEEEEEEvNT_6ParamsE)
        /*0048*/ 	.short	0x0210
        /*004a*/ 	.short	0x0418


	//----- nvinfo : EIATTR_SW_WAR
	.align		4
.L_296:
        /*004c*/ 	.byte	0x04, 0x36
        /*004e*/ 	.short	(.L_298 - .L_297)
.L_297:
        /*0050*/ 	.word	0x00000008
.L_298:


//--------------------- .nv.info._ZN7cutlass13device_kernelIN5flash19enable_sm80_to_sm89INS1_16FlashAttnFwdSm80INS1_25CollectiveMainloopFwdSm80ILi8ELi1ELb0EN4cute5tupleIJNS5_1CILi128EEENS7_ILi96EEENS7_ILi256EEEEEELi256ENS_6half_tEfNS_4arch4Sm80ELb1ELb0ELb0ELb0ELb0ELb0ELb1ELb0EEENS1_21CollectiveEpilogueFwdINS6_IJS8_SA_S9_EEENS6_IJNS7_ILi1EEESI_SI_EEESC_SE_Li256ELb0ELb1ELb0ELb0EEENS1_30DynamicPersistentTileSchedulerILi256ELi256ELb0ELb1ELb0EEEEEEEEEvNT_6ParamsE --------------------------
	.section	.nv.info._ZN7cutlass13device_kernelIN5flash19enable_sm80_to_sm89INS1_16FlashAttnFwdSm80INS1_25CollectiveMainloopFwdSm80ILi8ELi1ELb0EN4cute5tupleIJNS5_1CILi128EEENS7_ILi96EEENS7_ILi256EEEEEELi256ENS_6half_tEfNS_4arch4Sm80ELb1ELb0ELb0ELb0ELb0ELb0ELb1ELb0EEENS1_21CollectiveEpilogueFwdINS6_IJS8_SA_S9_EEENS6_IJNS7_ILi1EEESI_SI_EEESC_SE_Li256ELb0ELb1ELb0ELb0EEENS1_30DynamicPersistentTileSchedulerILi256ELi256ELb0ELb1ELb0EEEEEEEEEvNT_6ParamsE,"",@"SHT_CUDA_INFO"
	.sectionflags	@""
	.align	4


	//----- nvinfo : EIATTR_CUDA_API_VERSION
	.align		4
        /*0000*/ 	.byte	0x04, 0x37
        /*0002*/ 	.short	(.L_300 - .L_299)
.L_299:
        /*0004*/ 	.word	0x00000082


	//----- nvinfo : EIATTR_KPARAM_INFO
	.align		4
.L_300:
        /*0008*/ 	.byte	0x04, 0x17
        /*000a*/ 	.short	(.L_302 - .L_301)
.L_301:
        /*000c*/ 	.word	0x00000000
        /*0010*/ 	.short	0x0000
        /*0012*/ 	.short	0x0000
        /*0014*/ 	.byte	0x00, 0xf0, 0xa1, 0x10


	//----- nvinfo : EIATTR_SPARSE_MMA_MASK
	.align		4
.L_302:
        /*0018*/ 	.byte	0x03, 0x50
        /*001a*/ 	.short	0x0000


	//----- nvinfo : EIATTR_MAXREG_COUNT
	.align		4
        /*001c*/ 	.byte	0x03, 0x1b
        /*001e*/ 	.short	0x00ff


	//----- nvinfo : EIATTR_MERCURY_ISA_VERSION
	.align		4
        /*0020*/ 	.byte	0x03, 0x5f
        /*0022*/ 	.short	0x0101


	//----- nvinfo : EIATTR_EXIT_INSTR_OFFSETS
	.align		4
        /*0024*/ 	.byte	0x04, 0x1c
        /*0026*/ 	.short	(.L_304 - .L_303)


	//   ....[0]....
.L_303:
        /*0028*/ 	.word	0x00000010


	//----- nvinfo : EIATTR_MAX_THREADS
	.align		4
.L_304:
        /*002c*/ 	.byte	0x04, 0x05
        /*002e*/ 	.short	(.L_306 - .L_305)
.L_305:
        /*0030*/ 	.word	0x00000100
        /*0034*/ 	.word	0x00000001
        /*0038*/ 	.word	0x00000001


	//----- nvinfo : EIATTR_CBANK_PARAM_SIZE
	.align		4
.L_306:
        /*003c*/ 	.byte	0x03, 0x19
        /*003e*/ 	.short	0x0428


	//----- nvinfo : EIATTR_PARAM_CBANK
	.align		4
        /*0040*/ 	.byte	0x04, 0x0a
        /*0042*/ 	.short	(.L_308 - .L_307)
	.align		4
.L_307:
        /*0044*/ 	.word	index@(.nv.constant0._ZN7cutlass13device_kernelIN5flash19enable_sm80_to_sm89INS1_16FlashAttnFwdSm80INS1_25CollectiveMainloopFwdSm80ILi8ELi1ELb0EN4cute5tupleIJNS5_1CILi128EEENS7_ILi96EEENS7_ILi256EEEEEELi256ENS_6half_tEfNS_4arch4Sm80ELb1ELb0ELb0ELb0ELb0ELb0ELb1ELb0EEENS1_21CollectiveEpilogueFwdINS6_IJS8_SA_S9_EEENS6_IJNS7_ILi1EEESI_SI_EEESC_SE_Li256ELb0ELb1ELb0ELb0EEENS1_30DynamicPersistentTileSchedulerILi256ELi256ELb0ELb1ELb0EEEEEEEEEvNT_6ParamsE)
        /*0048*/ 	.short	0x0210
        /*004a*/ 	.short	0x0428


	//----- nvinfo : EIATTR_SW_WAR
	.align		4
.L_308:
        /*004c*/ 	.byte	0x04, 0x36
        /*004e*/ 	.short	(.L_310 - .L_309)
.L_309:
        /*0050*/ 	.word	0x00000008
.L_310:


//--------------------- .nv.info._ZN7cutlass13device_kernelIN5flash19enable_sm80_to_sm89INS1_16FlashAttnFwdSm80INS1_25CollectiveMainloopFwdSm80ILi8ELi1ELb0EN4cute5tupleIJNS5_1CILi128EEENS7_ILi96EEENS7_ILi256EEEEEELi256ENS_6half_tEfNS_4arch4Sm80ELb1ELb0ELb0ELb1ELb0ELb0ELb1ELb0EEENS1_21CollectiveEpilogueFwdINS6_IJS8_SA_S9_EEENS6_IJNS7_ILi1EEESI_SI_EEESC_SE_Li256ELb1ELb1ELb0ELb0EEENS1_19SingleTileSchedulerILb1ELb0ELb1ELi128EEEEEEEEEvNT_6ParamsE --------------------------
	.section	.nv.info._ZN7cutlass13device_kernelIN5flash19enable_sm80_to_sm89INS1_16FlashAttnFwdSm80INS1_25CollectiveMainloopFwdSm80ILi8ELi1ELb0EN4cute5tupleIJNS5_1CILi128EEENS7_ILi96EEENS7_ILi256EEEEEELi256ENS_6half_tEfNS_4arch4Sm80ELb1ELb0ELb0ELb1ELb0ELb0ELb1ELb0EEENS1_21CollectiveEpilogueFwdINS6_IJS8_SA_S9_EEENS6_IJNS7_ILi1EEESI_SI_EEESC_SE_Li256ELb1ELb1ELb0ELb0EEENS1_19SingleTileSchedulerILb1ELb0ELb1ELi128EEEEEEEEEvNT_6ParamsE,"",@"SHT_CUDA_INFO"
	.sectionflags	@""
	.align	4


	//----- nvinfo : EIATTR_CUDA_API_VERSION
	.align		4
        /*0000*/ 	.byte	0x04, 0x37
        /*0002*/ 	.short	(.L_312 - .L_311)
.L_311:
        /*0004*/ 	.word	0x00000082


	//----- nvinfo : EIATTR_KPARAM_INFO
	.align		4
.L_312:
        /*0008*/ 	.byte	0x04, 0x17
        /*000a*/ 	.short	(.L_314 - .L_313)
.L_313:
        /*000c*/ 	.word	0x00000000
        /*0010*/ 	.short	0x0000
        /*0012*/ 	.short	0x0000
        /*0014*/ 	.byte	0x00, 0xf0, 0x61, 0x10


	//----- nvinfo : EIATTR_SPARSE_MMA_MASK
	.align		4
.L_314:
        /*0018*/ 	.byte	0x03, 0x50
        /*001a*/ 	.short	0x0000


	//----- nvinfo : EIATTR_MAXREG_COUNT
	.align		4
        /*001c*/ 	.byte	0x03, 0x1b
        /*001e*/ 	.short	0x00ff


	//----- nvinfo : EIATTR_MERCURY_ISA_VERSION
	.align		4
        /*0020*/ 	.byte	0x03, 0x5f
        /*0022*/ 	.short	0x0101


	//----- nvinfo : EIATTR_EXIT_INSTR_OFFSETS
	.align		4
        /*0024*/ 	.byte	0x04, 0x1c
        /*0026*/ 	.short	(.L_316 - .L_315)


	//   ....[0]....
.L_315:
        /*0028*/ 	.word	0x00000010


	//----- nvinfo : EIATTR_MAX_THREADS
	.align		4
.L_316:
        /*002c*/ 	.byte	0x04, 0x05
        /*002e*/ 	.short	(.L_318 - .L_317)
.L_317:
        /*0030*/ 	.word	0x00000100
        /*0034*/ 	.word	0x00000001
        /*0038*/ 	.word	0x00000001


	//----- nvinfo : EIATTR_CBANK_PARAM_SIZE
	.align		4
.L_318:
        /*003c*/ 	.byte	0x03, 0x19
        /*003e*/ 	.short	0x0418


	//----- nvinfo : EIATTR_PARAM_CBANK
	.align		4
        /*0040*/ 	.byte	0x04, 0x0a
        /*0042*/ 	.short	(.L_320 - .L_319)
	.align		4
.L_319:
        /*0044*/ 	.word	index@(.nv.constant0._ZN7cutlass13device_kernelIN5flash19enable_sm80_to_sm89INS1_16FlashAttnFwdSm80INS1_25CollectiveMainloopFwdSm80ILi8ELi1ELb0EN4cute5tupleIJNS5_1CILi128EEENS7_ILi96EEENS7_ILi256EEEEEELi256ENS_6half_tEfNS_4arch4Sm80ELb1ELb0ELb0ELb1ELb0ELb0ELb1ELb0EEENS1_21CollectiveEpilogueFwdINS6_IJS8_SA_S9_EEENS6_IJNS7_ILi1EEESI_SI_EEESC_SE_Li256ELb1ELb1ELb0ELb0EEENS1_19SingleTileSchedulerILb1ELb0ELb1ELi128EEEEEEEEEvNT_6ParamsE)
        /*0048*/ 	.short	0x0210
        /*004a*/ 	.short	0x0418


	//----- nvinfo : EIATTR_SW_WAR
	.align		4
.L_320:
        /*004c*/ 	.byte	0x04, 0x36
        /*004e*/ 	.short	(.L_322 - .L_321)
.L_321:
        /*0050*/ 	.word	0x00000008
.L_322:


//--------------------- .nv.info._ZN7cutlass13device_kernelIN5flash19enable_sm80_to_sm89INS1_16FlashAttnFwdSm80INS1_25CollectiveMainloopFwdSm80ILi8ELi1ELb0EN4cute5tupleIJNS5_1CILi128EEENS7_ILi48EEENS7_ILi256EEEEEELi256ENS_6half_tEfNS_4arch4Sm80ELb1ELb0ELb0ELb1ELb0ELb1ELb1ELb0EEENS1_21CollectiveEpilogueFwdINS6_IJS8_SA_S9_EEENS6_IJNS7_ILi1EEESI_SI_EEESC_SE_Li256ELb1ELb1ELb0ELb0EEENS1_19SingleTileSchedulerILb1ELb0ELb1ELi128EEEEEEEEEvNT_6ParamsE --------------------------
	.section	.nv.info._ZN7cutlass13device_kernelIN5flash19enable_sm80_to_sm89INS1_16FlashAttnFwdSm80INS1_25CollectiveMainloopFwdSm80ILi8ELi1ELb0EN4cute5tupleIJNS5_1CILi128EEENS7_ILi48EEENS7_ILi256EEEEEELi256ENS_6half_tEfNS_4arch4Sm80ELb1ELb0ELb0ELb1ELb0ELb1ELb1ELb0EEENS1_21CollectiveEpilogueFwdINS6_IJS8_SA_S9_EEENS6_IJNS7_ILi1EEESI_SI_EEESC_SE_Li256ELb1ELb1ELb0ELb0EEENS1_19SingleTileSchedulerILb1ELb0ELb1ELi128EEEEEEEEEvNT_6ParamsE,"",@"SHT_CUDA_INFO"
	.sectionflags	@""
	.align	4


	//----- nvinfo : EIATTR_CUDA_API_VERSION
	.align		4
        /*0000*/ 	.byte	0x04, 0x37
        /*0002*/ 	.short	(.L_324 - .L_323)
.L_323:
        /*0004*/ 	.word	0x00000082


	//----- nvinfo : EIATTR_KPARAM_INFO
	.align		4
.L_324:
        /*0008*/ 	.byte	0x04, 0x17
        /*000a*/ 	.short	(.L_326 - .L_325)
.L_325:
        /*000c*/ 	.word	0x00000000
        /*0010*/ 	.short	0x0000
        /*0012*/ 	.short	0x0000
        /*0014*/ 	.byte	0x00, 0xf0, 0x61, 0x10


	//----- nvinfo : EIATTR_SPARSE_MMA_MASK
	.align		4
.L_326:
        /*0018*/ 	.byte	0x03, 0x50
        /*001a*/ 	.short	0x0000


	//----- nvinfo : EIATTR_MAXREG_COUNT
	.align		4
        /*001c*/ 	.byte	0x03, 0x1b
        /*001e*/ 	.short	0x00ff


	//----- nvinfo : EIATTR_MERCURY_ISA_VERSION
	.align		4
        /*0020*/ 	.byte	0x03, 0x5f
        /*0022*/ 	.short	0x0101


	//----- nvinfo : EIATTR_EXIT_INSTR_OFFSETS
	.align		4
        /*0024*/ 	.byte	0x04, 0x1c
        /*0026*/ 	.short	(.L_328 - .L_327)


	//   ....[0]....
.L_327:
        /*0028*/ 	.word	0x00000010


	//----- nvinfo : EIATTR_MAX_THREADS
	.align		4
.L_328:
        /*002c*/ 	.byte	0x04, 0x05
        /*002e*/ 	.short	(.L_330 - .L_329)
.L_329:
        /*0030*/ 	.word	0x00000100
        /*0034*/ 	.word	0x00000001
        /*0038*/ 	.word	0x00000001


	//----- nvinfo : EIATTR_CBANK_PARAM_SIZE
	.align		4
.L_330:
        /*003c*/ 	.byte	0x03, 0x19
        /*003e*/ 	.short	0x0418


	//----- nvinfo : EIATTR_PARAM_CBANK
	.align		4
        /*0040*/ 	.byte	0x04, 0x0a
        /*0042*/ 	.short	(.L_332 - .L_331)
	.align		4
.L_331:
        /*0044*/ 	.word	index@(.nv.constant0._ZN7cutlass13device_kernelIN5flash19enable_sm80_to_sm89INS1_16FlashAttnFwdSm80INS1_25CollectiveMainloopFwdSm80ILi8ELi1ELb0EN4cute5tupleIJNS5_1CILi128EEENS7_ILi48EEENS7_ILi256EEEEEELi256ENS_6half_tEfNS_4arch4Sm80ELb1ELb0ELb0ELb1ELb0ELb1ELb1ELb0EEENS1_21CollectiveEpilogueFwdINS6_IJS8_SA_S9_EEENS6_IJNS7_ILi1EEESI_SI_EEESC_SE_Li256ELb1ELb1ELb0ELb0EEENS1_19SingleTileSchedulerILb1ELb0ELb1ELi128EEEEEEEEEvNT_6ParamsE)
        /*0048*/ 	.short	0x0210
        /*004a*/ 	.short	0x0418


	//----- nvinfo : EIATTR_SW_WAR
	.align		4
.L_332:
        /*004c*/ 	.byte	0x04, 0x36
        /*004e*/ 	.short	(.L_334 - .L_333)
.L_333:
        /*0050*/ 	.word	0x00000008
.L_334:


//--------------------- .nv.callgraph             --------------------------
	.section	.nv.callgraph,"",@"SHT_CUDA_CALLGRAPH"
	.align	4
	.sectionentsize	8
	.align		4
        /*0000*/ 	.word	0x00000000
	.align		4
        /*0004*/ 	.word	0xffffffff
	.align		4
        /*0008*/ 	.word	0x00000000
	.align		4
        /*000c*/ 	.word	0xfffffffe
	.align		4
        /*0010*/ 	.word	0x00000000
	.align		4
        /*0014*/ 	.word	0xfffffffd
	.align		4
        /*0018*/ 	.word	0x00000000
	.align		4
        /*001c*/ 	.word	0xfffffffc


//--------------------- .nv.constant4             --------------------------
	.section	.nv.constant4,"a",@progbits
	.align	8
	.align		8
.nv.constant4:
        /*0000*/ 	.dword	_ZN66_INTERNAL_7fe396b5_30_flash_fwd_hdim256_fp16_sm80_cu_9949e2e8_43394cuda3std3__45__cpo5beginE
	.align		8
        /*0008*/ 	.dword	_ZN66_INTERNAL_7fe396b5_30_flash_fwd_hdim256_fp16_sm80_cu_9949e2e8_43394cuda3std3__45__cpo3endE
	.align		8
        /*0010*/ 	.dword	_ZN66_INTERNAL_7fe396b5_30_flash_fwd_hdim256_fp16_sm80_cu_9949e2e8_43394cuda3std3__45__cpo6cbeginE
	.align		8
        /*0018*/ 	.dword	_ZN66_INTERNAL_7fe396b5_30_flash_fwd_hdim256_fp16_sm80_cu_9949e2e8_43394cuda3std3__45__cpo4cendE
	.align		8
        /*0020*/ 	.dword	_ZN66_INTERNAL_7fe396b5_30_flash_fwd_hdim256_fp16_sm80_cu_9949e2e8_43394cuda3std3__468_GLOBAL__N__7fe396b5_30_flash_fwd_hdim256_fp16_sm80_cu_9949e2e8_43396ignoreE
	.align		8
        /*0028*/ 	.dword	_ZN66_INTERNAL_7fe396b5_30_flash_fwd_hdim256_fp16_sm80_cu_9949e2e8_43394cuda3std3__419piecewise_constructE
	.align		8
        /*0030*/ 	.dword	_ZN66_INTERNAL_7fe396b5_30_flash_fwd_hdim256_fp16_sm80_cu_9949e2e8_43394cuda3std3__48in_placeE
	.align		8
        /*0038*/ 	.dword	_ZN66_INTERNAL_7fe396b5_30_flash_fwd_hdim256_fp16_sm80_cu_9949e2e8_43394cuda3std6ranges3__45__cpo4swapE
	.align		8
        /*0040*/ 	.dword	_ZN66_INTERNAL_7fe396b5_30_flash_fwd_hdim256_fp16_sm80_cu_9949e2e8_43394cuda3std6ranges3__45__cpo9iter_moveE
	.align		8
        /*0048*/ 	.dword	_ZN66_INTERNAL_7fe396b5_30_flash_fwd_hdim256_fp16_sm80_cu_9949e2e8_43394cute7productE
	.align		8
        /*0050*/ 	.dword	_ZN66_INTERNAL_7fe396b5_30_flash_fwd_hdim256_fp16_sm80_cu_9949e2e8_43394cute1_E


//--------------------- .text._ZN7cutlass13device_kernelIN5flash19enable_sm80_to_sm89INS1_16FlashAttnFwdSm80INS1_25CollectiveMainloopFwdSm80ILi8ELi1ELb1EN4cute5tupleIJNS5_1CILi128EEENS7_ILi64EEENS7_ILi256EEEEEELi256ENS_6half_tEfNS_4arch4Sm80ELb0ELb0ELb0ELb0ELb0ELb0ELb1ELb0EEENS1_21CollectiveEpilogueFwdINS6_IJS8_SA_S9_EEENS6_IJNS7_ILi1EEESI_SI_EEESC_SE_Li256ELb0ELb1ELb0ELb0EEENS1_19SingleTileSchedulerILb0ELb0ELb1ELi128EEEEEEEEEvNT_6ParamsE --------------------------
	.section	.text._ZN7cutlass13device_kernelIN5flash19enable_sm80_to_sm89INS1_16FlashAttnFwdSm80INS1_25CollectiveMainloopFwdSm80ILi8ELi1ELb1EN4cute5tupleIJNS5_1CILi128EEENS7_ILi64EEENS7_ILi256EEEEEELi256ENS_6half_tEfNS_4arch4Sm80ELb0ELb0ELb0ELb0ELb0ELb0ELb1ELb0EEENS1_21CollectiveEpilogueFwdINS6_IJS8_SA_S9_EEENS6_IJNS7_ILi1EEESI_SI_EEESC_SE_Li256ELb0ELb1ELb0ELb0EEENS1_19SingleTileSchedulerILb0ELb0ELb1ELi128EEEEEEEEEvNT_6ParamsE,"ax",@progbits
	.align	128
.text._ZN7cutlass13device_kernelIN5flash19enable_sm80_to_sm89INS1_16FlashAttnFwdSm80INS1_25CollectiveMainloopFwdSm80ILi8ELi1ELb1EN4cute5tupleIJNS5_1CILi128EEENS7_ILi64EEENS7_ILi256EEEEEELi256ENS_6half_tEfNS_4arch4Sm80ELb0ELb0ELb0ELb0ELb0ELb0ELb1ELb0EEENS1_21CollectiveEpilogueFwdINS6_IJS8_SA_S9_EEENS6_IJNS7_ILi1EEESI_SI_EEESC_SE_Li256ELb0ELb1ELb0ELb0EEENS1_19SingleTileSchedulerILb0ELb0ELb1ELi128EEEEEEEEEvNT_6ParamsE:
        .type           _ZN7cutlass13device_kernelIN5flash19enable_sm80_to_sm89INS1_16FlashAttnFwdSm80INS1_25CollectiveMainloopFwdSm80ILi8ELi1ELb1EN4cute5tupleIJNS5_1CILi128EEENS7_ILi64EEENS7_ILi256EEEEEELi256ENS_6half_tEfNS_4arch4Sm80ELb0ELb0ELb0ELb0ELb0ELb0ELb1ELb0EEENS1_21CollectiveEpilogueFwdINS6_IJS8_SA_S9_EEENS6_IJNS7_ILi1EEESI_SI_EEESC_SE_Li256ELb0ELb1ELb0ELb0EEENS1_19SingleTileSchedulerILb0ELb0ELb1ELi128EEEEEEEEEvNT_6ParamsE,@function
        .size           _ZN7cutlass13device_kernelIN5flash19enable_sm80_to_sm89INS1_16FlashAttnFwdSm80INS1_25CollectiveMainloopFwdSm80ILi8ELi1ELb1EN4cute5tupleIJNS5_1CILi128EEENS7_ILi64EEENS7_ILi256EEEEEELi256ENS_6half_tEfNS_4arch4Sm80ELb0ELb0ELb0ELb0ELb0ELb0ELb1ELb0EEENS1_21CollectiveEpilogueFwdINS6_IJS8_SA_S9_EEENS6_IJNS7_ILi1EEESI_SI_EEESC_SE_Li256ELb0ELb1ELb0ELb0EEENS1_19SingleTileSchedulerILb0ELb0ELb1ELi128EEEEEEEEEvNT_6ParamsE,(.L_x_18 - _ZN7cutlass13device_kernelIN5flash19enable_sm80_to_sm89INS1_16FlashAttnFwdSm80INS1_25CollectiveMainloopFwdSm80ILi8ELi1ELb1EN4cute5tupleIJNS5_1CILi128EEENS7_ILi64EEENS7_ILi256EEEEEELi256ENS_6half_tEfNS_4arch4Sm80ELb0ELb0ELb0ELb0ELb0ELb0ELb1ELb0EEENS1_21CollectiveEpilogueFwdINS6_IJS8_SA_S9_EEENS6_IJNS7_ILi1EEESI_SI_EEESC_SE_Li256ELb0ELb1ELb0ELb0EEENS1_19SingleTileSchedulerILb0ELb0ELb1ELi128EEEEEEEEEvNT_6ParamsE)
        .other          _ZN7cutlass13device_kernelIN5flash19enable_sm80_to_sm89INS1_16FlashAttnFwdSm80INS1_25CollectiveMainloopFwdSm80ILi8ELi1ELb1EN4cute5tupleIJNS5_1CILi128EEENS7_ILi64EEENS7_ILi256EEEEEELi256ENS_6half_tEfNS_4arch4Sm80ELb0ELb0ELb0ELb0ELb0ELb0ELb1ELb0EEENS1_21CollectiveEpilogueFwdINS6_IJS8_SA_S9_EEENS6_IJNS7_ILi1EEESI_SI_EEESC_SE_Li256ELb0ELb1ELb0ELb0EEENS1_19SingleTileSchedulerILb0ELb0ELb1ELi128EEEEEEEEEvNT_6ParamsE,@"STO_CUDA_ENTRY STV_DEFAULT"
_ZN7cutlass13device_kernelIN5flash19enable_sm80_to_sm89INS1_16FlashAttnFwdSm80INS1_25CollectiveMainloopFwdSm80ILi8ELi1ELb1EN4cute5tupleIJNS5_1CILi128EEENS7_ILi64EEENS7_ILi256EEEEEELi256ENS_6half_tEfNS_4arch4Sm80ELb0ELb0ELb0ELb0ELb0ELb0ELb1ELb0EEENS1_21CollectiveEpilogueFwdINS6_IJS8_SA_S9_EEENS6_IJNS7_ILi1EEESI_SI_EEESC_SE_Li256ELb0ELb1ELb0ELb0EEENS1_19SingleTileSchedulerILb0ELb0ELb1ELi128EEEEEEEEEvNT_6ParamsE:
[----:B------:R-:W-:Y:S01]  /*0000*/  LDC R1, c[0x0][0x28] ;  /* 0x00000a00ff017b82 */ /* 0x000fe20000000800 */
[----:B------:R-:W-:Y:S05]  /*0010*/  EXIT ;  /* 0x000000000000794d */ /* 0x000fea0003800000 */
.L_x_0:
[----:B------:R-:W-:-:S00]  /*0020*/  BRA `(.L_x_0) ;  /* 0xfffffffc00fc7947 */ /* 0x000fc0000383ffff */
[----:B------:R-:W-:-:S00]  /*0030*/  NOP ;  /* 0x0000000000007918 */ /* 0x000fc00000000000 */
        /* <DEDUP_REMOVED lines=12> */
.L_x_18:


//--------------------- .text._ZN7cutlass13device_kernelIN5flash19enable_sm80_to_sm89INS1_16FlashAttnFwdSm80INS1_25CollectiveMainloopFwdSm80ILi8ELi1ELb1EN4cute5tupleIJNS5_1CILi128EEENS7_ILi64EEENS7_ILi256EEEEEELi256ENS_6half_tEfNS_4arch4Sm80ELb0ELb0ELb0ELb1ELb0ELb0ELb1ELb0EEENS1_21CollectiveEpilogueFwdINS6_IJS8_SA_S9_EEENS6_IJNS7_ILi1EEESI_SI_EEESC_SE_Li256ELb1ELb1ELb0ELb0EEENS1_19SingleTileSchedulerILb1ELb0ELb1ELi128EEEEEEEEEvNT_6ParamsE --------------------------
	.section	.text._ZN7cutlass13device_kernelIN5flash19enable_sm80_to_sm89INS1_16FlashAttnFwdSm80INS1_25CollectiveMainloopFwdSm80ILi8ELi1ELb1EN4cute5tupleIJNS5_1CILi128EEENS7_ILi64EEENS7_ILi256EEEEEELi256ENS_6half_tEfNS_4arch4Sm80ELb0ELb0ELb0ELb1ELb0ELb0ELb1ELb0EEENS1_21CollectiveEpilogueFwdINS6_IJS8_SA_S9_EEENS6_IJNS7_ILi1EEESI_SI_EEESC_SE_Li256ELb1ELb1ELb0ELb0EEENS1_19SingleTileSchedulerILb1ELb0ELb1ELi128EEEEEEEEEvNT_6ParamsE,"ax",@progbits
	.align	128
.text._ZN7cutlass13device_kernelIN5flash19enable_sm80_to_sm89INS1_16FlashAttnFwdSm80INS1_25CollectiveMainloopFwdSm80ILi8ELi1ELb1EN4cute5tupleIJNS5_1CILi128EEENS7_ILi64EEENS7_ILi256EEEEEELi256ENS_6half_tEfNS_4arch4Sm80ELb0ELb0ELb0ELb1ELb0ELb0ELb1ELb0EEENS1_21CollectiveEpilogueFwdINS6_IJS8_SA_S9_EEENS6_IJNS7_ILi1EEESI_SI_EEESC_SE_Li256ELb1ELb1ELb0ELb0EEENS1_19SingleTileSchedulerILb1ELb0ELb1ELi128EEEEEEEEEvNT_6ParamsE:
        .type           _ZN7cutlass13device_kernelIN5flash19enable_sm80_to_sm89INS1_16FlashAttnFwdSm80INS1_25CollectiveMainloopFwdSm80ILi8ELi1ELb1EN4cute5tupleIJNS5_1CILi128EEENS7_ILi64EEENS7_ILi256EEEEEELi256ENS_6half_tEfNS_4arch4Sm80ELb0ELb0ELb0ELb1ELb0ELb0ELb1ELb0EEENS1_21CollectiveEpilogueFwdINS6_IJS8_SA_S9_EEENS6_IJNS7_ILi1EEESI_SI_EEESC_SE_Li256ELb1ELb1ELb0ELb0EEENS1_19SingleTileSchedulerILb1ELb0ELb1ELi128EEEEEEEEEvNT_6ParamsE,@function
        .size           _ZN7cutlass13device_kernelIN5flash19enable_sm80_to_sm89INS1_16FlashAttnFwdSm80INS1_25CollectiveMainloopFwdSm80ILi8ELi1ELb1EN4cute5tupleIJNS5_1CILi128EEENS7_ILi64EEENS7_ILi256EEEEEELi256ENS_6half_tEfNS_4arch4Sm80ELb0ELb0ELb0ELb1ELb0ELb0ELb1ELb0EEENS1_21CollectiveEpilogueFwdINS6_IJS8_SA_S9_EEENS6_IJNS7_ILi1EEESI_SI_EEESC_SE_Li256ELb1ELb1ELb0ELb0EEENS1_19SingleTileSchedulerILb1ELb0ELb1ELi128EEEEEEEEEvNT_6ParamsE,(.L_x_19 - _ZN7cutlass13device_kernelIN5flash19enable_sm80_to_sm89INS1_16FlashAttnFwdSm80INS1_25CollectiveMainloopFwdSm80ILi8ELi1ELb1EN4cute5tupleIJNS5_1CILi128EEENS7_ILi64EEENS7_ILi256EEEEEELi256ENS_6half_tEfNS_4arch4Sm80ELb0ELb0ELb0ELb1ELb0ELb0ELb1ELb0EEENS1_21CollectiveEpilogueFwdINS6_IJS8_SA_S9_EEENS6_IJNS7_ILi1EEESI_SI_EEESC_SE_Li256ELb1ELb1ELb0ELb0EEENS1_19SingleTileSchedulerILb1ELb0ELb1ELi128EEEEEEEEEvNT_6ParamsE)
        .other          _ZN7cutlass13device_kernelIN5flash19enable_sm80_to_sm89INS1_16FlashAttnFwdSm80INS1_25CollectiveMainloopFwdSm80ILi8ELi1ELb1EN4cute5tupleIJNS5_1CILi128EEENS7_ILi64EEENS7_ILi256EEEEEELi256ENS_6half_tEfNS_4arch4Sm80ELb0ELb0ELb0ELb1ELb0ELb0ELb1ELb0EEENS1_21CollectiveEpilogueFwdINS6_IJS8_SA_S9_EEENS6_IJNS7_ILi1EEESI_SI_EEESC_SE_Li256ELb1ELb1ELb0ELb0EEENS1_19SingleTileSchedulerILb1ELb0ELb1ELi128EEEEEEEEEvNT_6ParamsE,@"STO_CUDA_ENTRY STV_DEFAULT"
_ZN7cutlass13device_kernelIN5flash19enable_sm80_to_sm89INS1_16FlashAttnFwdSm80INS1_25CollectiveMainloopFwdSm80ILi8ELi1ELb1EN4cute5tupleIJNS5_1CILi128EEENS7_ILi64EEENS7_ILi256EEEEEELi256ENS_6half_tEfNS_4arch4Sm80ELb0ELb0ELb0ELb1ELb0ELb0ELb1ELb0EEENS1_21CollectiveEpilogueFwdINS6_IJS8_SA_S9_EEENS6_IJNS7_ILi1EEESI_SI_EEESC_SE_Li256ELb1ELb1ELb0ELb0EEENS1_19SingleTileSchedulerILb1ELb0ELb1ELi128EEEEEEEEEvNT_6ParamsE:
[----:B------:R-:W-:Y:S01]  /*0000*/  LDC R1, c[0x0][0x28] ;  /* 0x00000a00ff017b82 */ /* 0x000fe20000000800 */
[----:B------:R-:W-:Y:S05]  /*0010*/  EXIT ;  /* 0x000000000000794d */ /* 0x000fea0003800000 */
.L_x_1:
        /* <DEDUP_REMOVED lines=14> */
.L_x_19:


//--------------------- .text._ZN7cutlass13device_kernelIN5flash19enable_sm80_to_sm89INS1_16FlashAttnFwdSm80INS1_25CollectiveMainloopFwdSm80ILi8ELi1ELb0EN4cute5tupleIJNS5_1CILi128EEENS7_ILi32EEENS7_ILi256EEEEEELi256ENS_6half_tEfNS_4arch4Sm80ELb0ELb0ELb0ELb1ELb0ELb1ELb1ELb0EEENS1_21CollectiveEpilogueFwdINS6_IJS8_SA_S9_EEENS6_IJNS7_ILi1EEESI_SI_EEESC_SE_Li256ELb1ELb1ELb0ELb0EEENS1_19SingleTileSchedulerILb1ELb0ELb1ELi128EEEEEEEEEvNT_6ParamsE --------------------------
	.section	.text._ZN7cutlass13device_kernelIN5flash19enable_sm80_to_sm89INS1_16FlashAttnFwdSm80INS1_25CollectiveMainloopFwdSm80ILi8ELi1ELb0EN4cute5tupleIJNS5_1CILi128EEENS7_ILi32EEENS7_ILi256EEEEEELi256ENS_6half_tEfNS_4arch4Sm80ELb0ELb0ELb0ELb1ELb0ELb1ELb1ELb0EEENS1_21CollectiveEpilogueFwdINS6_IJS8_SA_S9_EEENS6_IJNS7_ILi1EEESI_SI_EEESC_SE_Li256ELb1ELb1ELb0ELb0EEENS1_19SingleTileSchedulerILb1ELb0ELb1ELi128EEEEEEEEEvNT_6ParamsE,"ax",@progbits
	.align	128
.text._ZN7cutlass13device_kernelIN5flash19enable_sm80_to_sm89INS1_16FlashAttnFwdSm80INS1_25CollectiveMainloopFwdSm80ILi8ELi1ELb0EN4cute5tupleIJNS5_1CILi128EEENS7_ILi32EEENS7_ILi256EEEEEELi256ENS_6half_tEfNS_4arch4Sm80ELb0ELb0ELb0ELb1ELb0ELb1ELb1ELb0EEENS1_21CollectiveEpilogueFwdINS6_IJS8_SA_S9_EEENS6_IJNS7_ILi1EEESI_SI_EEESC_SE_Li256ELb1ELb1ELb0ELb0EEENS1_19SingleTileSchedulerILb1ELb0ELb1ELi128EEEEEEEEEvNT_6ParamsE:
        .type           _ZN7cutlass13device_kernelIN5flash19enable_sm80_to_sm89INS1_16FlashAttnFwdSm80INS1_25CollectiveMainloopFwdSm80ILi8ELi1ELb0EN4cute5tupleIJNS5_1CILi128EEENS7_ILi32EEENS7_ILi256EEEEEELi256ENS_6half_tEfNS_4arch4Sm80ELb0ELb0ELb0ELb1ELb0ELb1ELb1ELb0EEENS1_21CollectiveEpilogueFwdINS6_IJS8_SA_S9_EEENS6_IJNS7_ILi1EEESI_SI_EEESC_SE_Li256ELb1ELb1ELb0ELb0EEENS1_19SingleTileSchedulerILb1ELb0ELb1ELi128EEEEEEEEEvNT_6ParamsE,@function
        .size           _ZN7cutlass13device_kernelIN5flash19enable_sm80_to_sm89INS1_16FlashAttnFwdSm80INS1_25CollectiveMainloopFwdSm80ILi8ELi1ELb0EN4cute5tupleIJNS5_1CILi128EEENS7_ILi32EEENS7_ILi256EEEEEELi256ENS_6half_tEfNS_4arch4Sm80ELb0ELb0ELb0ELb1ELb0ELb1ELb1ELb0EEENS1_21CollectiveEpilogueFwdINS6_IJS8_SA_S9_EEENS6_IJNS7_ILi1EEESI_SI_EEESC_SE_Li256ELb1ELb1ELb0ELb0EEENS1_19SingleTileSchedulerILb1ELb0ELb1ELi128EEEEEEEEEvNT_6ParamsE,(.L_x_20 - _ZN7cutlass13device_kernelIN5flash19enable_sm80_to_sm89INS1_16FlashAttnFwdSm80INS1_25CollectiveMainloopFwdSm80ILi8ELi1ELb0EN4cute5tupleIJNS5_1CILi128EEENS7_ILi32EEENS7_ILi256EEEEEELi256ENS_6half_tEfNS_4arch4Sm80ELb0ELb0ELb0ELb1ELb0ELb1ELb1ELb0EEENS1_21CollectiveEpilogueFwdINS6_IJS8_SA_S9_EEENS6_IJNS7_ILi1EEESI_SI_EEESC_SE_Li256ELb1ELb1ELb0ELb0EEENS1_19SingleTileSchedulerILb1ELb0ELb1ELi128EEEEEEEEEvNT_6ParamsE)
        .other          _ZN7cutlass13device_kernelIN5flash19enable_sm80_to_sm89INS1_16FlashAttnFwdSm80INS1_25CollectiveMainloopFwdSm80ILi8ELi1ELb0EN4cute5tupleIJNS5_1CILi128EEENS7_ILi32EEENS7_ILi256EEEEEELi256ENS_6half_tEfNS_4arch4Sm80ELb0ELb0ELb0ELb1ELb0ELb1ELb1ELb0EEENS1_21CollectiveEpilogueFwdINS6_IJS8_SA_S9_EEENS6_IJNS7_ILi1EEESI_SI_EEESC_SE_Li256ELb1ELb1ELb0ELb0EEENS1_19SingleTileSchedulerILb1ELb0ELb1ELi128EEEEEEEEEvNT_6ParamsE,@"STO_CUDA_ENTRY STV_DEFAULT"
_ZN7cutlass13device_kernelIN5flash19enable_sm80_to_sm89INS1_16FlashAttnFwdSm80INS1_25CollectiveMainloopFwdSm80ILi8ELi1ELb0EN4cute5tupleIJNS5_1CILi128EEENS7_ILi32EEENS7_ILi256EEEEEELi256ENS_6half_tEfNS_4arch4Sm80ELb0ELb0ELb0ELb1ELb0ELb1ELb1ELb0EEENS1_21CollectiveEpilogueFwdINS6_IJS8_SA_S9_EEENS6_IJNS7_ILi1EEESI_SI_EEESC_SE_Li256ELb1ELb1ELb0ELb0EEENS1_19SingleTileSchedulerILb1ELb0ELb1ELi128EEEEEEEEEvNT_6ParamsE:
[----:B------:R-:W-:Y:S01]  /*0000*/  LDC R1, c[0x0][0x28] ;  /* 0x00000a00ff017b82 */ /* 0x000fe20000000800 */
[----:B------:R-:W-:Y:S05]  /*0010*/  EXIT ;  /* 0x000000000000794d */ /* 0x000fea0003800000 */
.L_x_2:
        /* <DEDUP_REMOVED lines=14> */
.L_x_20:


//--------------------- .text._ZN7cutlass13device_kernelIN5flash19enable_sm80_to_sm89INS1_16FlashAttnFwdSm80INS1_25CollectiveMainloopFwdSm80ILi8ELi1ELb1EN4cute5tupleIJNS5_1CILi128EEENS7_ILi48EEENS7_ILi256EEEEEELi256ENS_6half_tEfNS_4arch4Sm80ELb0ELb1ELb0ELb0ELb0ELb0ELb1ELb0EEENS1_21CollectiveEpilogueFwdINS6_IJS8_SA_S9_EEENS6_IJNS7_ILi1EEESI_SI_EEESC_SE_Li256ELb0ELb1ELb0ELb0EEENS1_19SingleTileSchedulerILb0ELb0ELb1ELi128EEEEEEEEEvNT_6ParamsE --------------------------
	.section	.text._ZN7cutlass13device_kernelIN5flash19enable_sm80_to_sm89INS1_16FlashAttnFwdSm80INS1_25CollectiveMainloopFwdSm80ILi8ELi1ELb1EN4cute5tupleIJNS5_1CILi128EEENS7_ILi48EEENS7_ILi256EEEEEELi256ENS_6half_tEfNS_4arch4Sm80ELb0ELb1ELb0ELb0ELb0ELb0ELb1ELb0EEENS1_21CollectiveEpilogueFwdINS6_IJS8_SA_S9_EEENS6_IJNS7_ILi1EEESI_SI_EEESC_SE_Li256ELb0ELb1ELb0ELb0EEENS1_19SingleTileSchedulerILb0ELb0ELb1ELi128EEEEEEEEEvNT_6ParamsE,"ax",@progbits
	.align	128
.text._ZN7cutlass13device_kernelIN5flash19enable_sm80_to_sm89INS1_16FlashAttnFwdSm80INS1_25CollectiveMainloopFwdSm80ILi8ELi1ELb1EN4cute5tupleIJNS5_1CILi128EEENS7_ILi48EEENS7_ILi256EEEEEELi256ENS_6half_tEfNS_4arch4Sm80ELb0ELb1ELb0ELb0ELb0ELb0ELb1ELb0EEENS1_21CollectiveEpilogueFwdINS6_IJS8_SA_S9_EEENS6_IJNS7_ILi1EEESI_SI_EEESC_SE_Li256ELb0ELb1ELb0ELb0EEENS1_19SingleTileSchedulerILb0ELb0ELb1ELi128EEEEEEEEEvNT_6ParamsE:
        .type           _ZN7cutlass13device_kernelIN5flash19enable_sm80_to_sm89INS1_16FlashAttnFwdSm80INS1_25CollectiveMainloopFwdSm80ILi8ELi1ELb1EN4cute5tupleIJNS5_1CILi128EEENS7_ILi48EEENS7_ILi256EEEEEELi256ENS_6half_tEfNS_4arch4Sm80ELb0ELb1ELb0ELb0ELb0ELb0ELb1ELb0EEENS1_21CollectiveEpilogueFwdINS6_IJS8_SA_S9_EEENS6_IJNS7_ILi1EEESI_SI_EEESC_SE_Li256ELb0ELb1ELb0ELb0EEENS1_19SingleTileSchedulerILb0ELb0ELb1ELi128EEEEEEEEEvNT_6ParamsE,@function
        .size           _ZN7cutlass13device_kernelIN5flash19enable_sm80_to_sm89INS1_16FlashAttnFwdSm80INS1_25CollectiveMainloopFwdSm80ILi8ELi1ELb1EN4cute5tupleIJNS5_1CILi128EEENS7_ILi48EEENS7_ILi256EEEEEELi256ENS_6half_tEfNS_4arch4Sm80ELb0ELb1ELb0ELb0ELb0ELb0ELb1ELb0EEENS1_21CollectiveEpilogueFwdINS6_IJS8_SA_S9_EEENS6_IJNS7_ILi1EEESI_SI_EEESC_SE_Li256ELb0ELb1ELb0ELb0EEENS1_19SingleTileSchedulerILb0ELb0ELb1ELi128EEEEEEEEEvNT_6ParamsE,(.L_x_21 - _ZN7cutlass13device_kernelIN5flash19enable_sm80_to_sm89INS1_16FlashAttnFwdSm80INS1_25CollectiveMainloopFwdSm80ILi8ELi1ELb1EN4cute5tupleIJNS5_1CILi128EEENS7_ILi48EEENS7_ILi256EEEEEELi256ENS_6half_tEfNS_4arch4Sm80ELb0ELb1ELb0ELb0ELb0ELb0ELb1ELb0EEENS1_21CollectiveEpilogueFwdINS6_IJS8_SA_S9_EEENS6_IJNS7_ILi1EEESI_SI_EEESC_SE_Li256ELb0ELb1ELb0ELb0EEENS1_19SingleTileSchedulerILb0ELb0ELb1ELi128EEEEEEEEEvNT_6ParamsE)
        .other          _ZN7cutlass13device_kernelIN5flash19enable_sm80_to_sm89INS1_16FlashAttnFwdSm80INS1_25CollectiveMainloopFwdSm80ILi8ELi1ELb1EN4cute5tupleIJNS5_1CILi128EEENS7_ILi48EEENS7_ILi256EEEEEELi256ENS_6half_tEfNS_4arch4Sm80ELb0ELb1ELb0ELb0ELb0ELb0ELb1ELb0EEENS1_21CollectiveEpilogueFwdINS6_IJS8_SA_S9_EEENS6_IJNS7_ILi1EEESI_SI_EEESC_SE_Li256ELb0ELb1ELb0ELb0EEENS1_19SingleTileSchedulerILb0ELb0ELb1ELi128EEEEEEEEEvNT_6ParamsE,@"STO_CUDA_ENTRY STV_DEFAULT"
_ZN7cutlass13device_kernelIN5flash19enable_sm80_to_sm89INS1_16FlashAttnFwdSm80INS1_25CollectiveMainloopFwdSm80ILi8ELi1ELb1EN4cute5tupleIJNS5_1CILi128EEENS7_ILi48EEENS7_ILi256EEEEEELi256ENS_6half_tEfNS_4arch4Sm80ELb0ELb1ELb0ELb0ELb0ELb0ELb1ELb0EEENS1_21CollectiveEpilogueFwdINS6_IJS8_SA_S9_EEENS6_IJNS7_ILi1EEESI_SI_EEESC_SE_Li256ELb0ELb1ELb0ELb0EEENS1_19SingleTileSchedulerILb0ELb0ELb1ELi128EEEEEEEEEvNT_6ParamsE:
[----:B------:R-:W-:Y:S01]  /*0000*/  LDC R1, c[0x0][0x28] ;  /* 0x00000a00ff017b82 */ /* 0x000fe20000000800 */
[----:B------:R-:W-:Y:S05]  /*0010*/  EXIT ;  /* 0x000000000000794d */ /* 0x000fea0003800000 */
.L_x_3:
        /* <DEDUP_REMOVED lines=14> */
.L_x_21:


//--------------------- .text._ZN7cutlass13device_kernelIN5flash19enable_sm80_to_sm89INS1_16FlashAttnFwdSm80INS1_25CollectiveMainloopFwdSm80ILi8ELi1ELb1EN4cute5tupleIJNS5_1CILi128EEENS7_ILi48EEENS7_ILi256EEEEEELi256ENS_6half_tEfNS_4arch4Sm80ELb0ELb1ELb0ELb1ELb0ELb0ELb1ELb0EEENS1_21CollectiveEpilogueFwdINS6_IJS8_SA_S9_EEENS6_IJNS7_ILi1EEESI_SI_EEESC_SE_Li256ELb1ELb1ELb0ELb0EEENS1_19SingleTileSchedulerILb1ELb0ELb1ELi128EEEEEEEEEvNT_6ParamsE --------------------------
	.section	.text._ZN7cutlass13device_kernelIN5flash19enable_sm80_to_sm89INS1_16FlashAttnFwdSm80INS1_25CollectiveMainloopFwdSm80ILi8ELi1ELb1EN4cute5tupleIJNS5_1CILi128EEENS7_ILi48EEENS7_ILi256EEEEEELi256ENS_6half_tEfNS_4arch4Sm80ELb0ELb1ELb0ELb1ELb0ELb0ELb1ELb0EEENS1_21CollectiveEpilogueFwdINS6_IJS8_SA_S9_EEENS6_IJNS7_ILi1EEESI_SI_EEESC_SE_Li256ELb1ELb1ELb0ELb0EEENS1_19SingleTileSchedulerILb1ELb0ELb1ELi128EEEEEEEEEvNT_6ParamsE,"ax",@progbits
	.align	128
.text._ZN7cutlass13device_kernelIN5flash19enable_sm80_to_sm89INS1_16FlashAttnFwdSm80INS1_25CollectiveMainloopFwdSm80ILi8ELi1ELb1EN4cute5tupleIJNS5_1CILi128EEENS7_ILi48EEENS7_ILi256EEEEEELi256ENS_6half_tEfNS_4arch4Sm80ELb0ELb1ELb0ELb1ELb0ELb0ELb1ELb0EEENS1_21CollectiveEpilogueFwdINS6_IJS8_SA_S9_EEENS6_IJNS7_ILi1EEESI_SI_EEESC_SE_Li256ELb1ELb1ELb0ELb0EEENS1_19SingleTileSchedulerILb1ELb0ELb1ELi128EEEEEEEEEvNT_6ParamsE:
        .type           _ZN7cutlass13device_kernelIN5flash19enable_sm80_to_sm89INS1_16FlashAttnFwdSm80INS1_25CollectiveMainloopFwdSm80ILi8ELi1ELb1EN4cute5tupleIJNS5_1CILi128EEENS7_ILi48EEENS7_ILi256EEEEEELi256ENS_6half_tEfNS_4arch4Sm80ELb0ELb1ELb0ELb1ELb0ELb0ELb1ELb0EEENS1_21CollectiveEpilogueFwdINS6_IJS8_SA_S9_EEENS6_IJNS7_ILi1EEESI_SI_EEESC_SE_Li256ELb1ELb1ELb0ELb0EEENS1_19SingleTileSchedulerILb1ELb0ELb1ELi128EEEEEEEEEvNT_6ParamsE,@function
        .size           _ZN7cutlass13device_kernelIN5flash19enable_sm80_to_sm89INS1_16FlashAttnFwdSm80INS1_25CollectiveMainloopFwdSm80ILi8ELi1ELb1EN4cute5tupleIJNS5_1CILi128EEENS7_ILi48EEENS7_ILi256EEEEEELi256ENS_6half_tEfNS_4arch4Sm80ELb0ELb1ELb0ELb1ELb0ELb0ELb1ELb0EEENS1_21CollectiveEpilogueFwdINS6_IJS8_SA_S9_EEENS6_IJNS7_ILi1EEESI_SI_EEESC_SE_Li256ELb1ELb1ELb0ELb0EEENS1_19SingleTileSchedulerILb1ELb0ELb1ELi128EEEEEEEEEvNT_6ParamsE,(.L_x_22 - _ZN7cutlass13device_kernelIN5flash19enable_sm80_to_sm89INS1_16FlashAttnFwdSm80INS1_25CollectiveMainloopFwdSm80ILi8ELi1ELb1EN4cute5tupleIJNS5_1CILi128EEENS7_ILi48EEENS7_ILi256EEEEEELi256ENS_6half_tEfNS_4arch4Sm80ELb0ELb1ELb0ELb1ELb0ELb0ELb1ELb0EEENS1_21CollectiveEpilogueFwdINS6_IJS8_SA_S9_EEENS6_IJNS7_ILi1EEESI_SI_EEESC_SE_Li256ELb1ELb1ELb0ELb0EEENS1_19SingleTileSchedulerILb1ELb0ELb1ELi128EEEEEEEEEvNT_6ParamsE)
        .other          _ZN7cutlass13device_kernelIN5flash19enable_sm80_to_sm89INS1_16FlashAttnFwdSm80INS1_25CollectiveMainloopFwdSm80ILi8ELi1ELb1EN4cute5tupleIJNS5_1CILi128EEENS7_ILi48EEENS7_ILi256EEEEEELi256ENS_6half_tEfNS_4arch4Sm80ELb0ELb1ELb0ELb1ELb0ELb0ELb1ELb0EEENS1_21CollectiveEpilogueFwdINS6_IJS8_SA_S9_EEENS6_IJNS7_ILi1EEESI_SI_EEESC_SE_Li256ELb1ELb1ELb0ELb0EEENS1_19SingleTileSchedulerILb1ELb0ELb1ELi128EEEEEEEEEvNT_6ParamsE,@"STO_CUDA_ENTRY STV_DEFAULT"
_ZN7cutlass13device_kernelIN5flash19enable_sm80_to_sm89INS1_16FlashAttnFwdSm80INS1_25CollectiveMainloopFwdSm80ILi8ELi1ELb1EN4cute5tupleIJNS5_1CILi128EEENS7_ILi48EEENS7_ILi256EEEEEELi256ENS_6half_tEfNS_4arch4Sm80ELb0ELb1ELb0ELb1ELb0ELb0ELb1ELb0EEENS1_21CollectiveEpilogueFwdINS6_IJS8_SA_S9_EEENS6_IJNS7_ILi1EEESI_SI_EEESC_SE_Li256ELb1ELb1ELb0ELb0EEENS1_19SingleTileSchedulerILb1ELb0ELb1ELi128EEEEEEEEEvNT_6ParamsE:
[----:B------:R-:W-:Y:S01]  /*0000*/  LDC R1, c[0x0][0x28] ;  /* 0x00000a00ff017b82 */ /* 0x000fe20000000800 */
[----:B------:R-:W-:Y:S05]  /*0010*/  EXIT ;  /* 0x000000000000794d */ /* 0x000fea0003800000 */
.L_x_4:
        /* <DEDUP_REMOVED lines=14> */
.L_x_22:


//--------------------- .text._ZN7cutlass13device_kernelIN5flash19enable_sm80_to_sm89INS1_16FlashAttnFwdSm80INS1_25CollectiveMainloopFwdSm80ILi8ELi1ELb0EN4cute5tupleIJNS5_1CILi128EEENS7_ILi32EEENS7_ILi256EEEEEELi256ENS_6half_tEfNS_4arch4Sm80ELb0ELb1ELb0ELb1ELb0ELb1ELb1ELb0EEENS1_21CollectiveEpilogueFwdINS6_IJS8_SA_S9_EEENS6_IJNS7_ILi1EEESI_SI_EEESC_SE_Li256ELb1ELb1ELb0ELb0EEENS1_19SingleTileSchedulerILb1ELb0ELb1ELi128EEEEEEEEEvNT_6ParamsE --------------------------
	.section	.text._ZN7cutlass13device_kernelIN5flash19enable_sm80_to_sm89INS1_16FlashAttnFwdSm80INS1_25CollectiveMainloopFwdSm80ILi8ELi1ELb0EN4cute5tupleIJNS5_1CILi128EEENS7_ILi32EEENS7_ILi256EEEEEELi256ENS_6half_tEfNS_4arch4Sm80ELb0ELb1ELb0ELb1ELb0ELb1ELb1ELb0EEENS1_21CollectiveEpilogueFwdINS6_IJS8_SA_S9_EEENS6_IJNS7_ILi1EEESI_SI_EEESC_SE_Li256ELb1ELb1ELb0ELb0EEENS1_19SingleTileSchedulerILb1ELb0ELb1ELi128EEEEEEEEEvNT_6ParamsE,"ax",@progbits
	.align	128
.text._ZN7cutlass13device_kernelIN5flash19enable_sm80_to_sm89INS1_16FlashAttnFwdSm80INS1_25CollectiveMainloopFwdSm80ILi8ELi1ELb0EN4cute5tupleIJNS5_1CILi128EEENS7_ILi32EEENS7_ILi256EEEEEELi256ENS_6half_tEfNS_4arch4Sm80ELb0ELb1ELb0ELb1ELb0ELb1ELb1ELb0EEENS1_21CollectiveEpilogueFwdINS6_IJS8_SA_S9_EEENS6_IJNS7_ILi1EEESI_SI_EEESC_SE_Li256ELb1ELb1ELb0ELb0EEENS1_19SingleTileSchedulerILb1ELb0ELb1ELi128EEEEEEEEEvNT_6ParamsE:
        .type           _ZN7cutlass13device_kernelIN5flash19enable_sm80_to_sm89INS1_16FlashAttnFwdSm80INS1_25CollectiveMainloopFwdSm80ILi8ELi1ELb0EN4cute5tupleIJNS5_1CILi128EEENS7_ILi32EEENS7_ILi256EEEEEELi256ENS_6half_tEfNS_4arch4Sm80ELb0ELb1ELb0ELb1ELb0ELb1ELb1ELb0EEENS1_21CollectiveEpilogueFwdINS6_IJS8_SA_S9_EEENS6_IJNS7_ILi1EEESI_SI_EEESC_SE_Li256ELb1ELb1ELb0ELb0EEENS1_19SingleTileSchedulerILb1ELb0ELb1ELi128EEEEEEEEEvNT_6ParamsE,@function
        .size           _ZN7cutlass13device_kernelIN5flash19enable_sm80_to_sm89INS1_16FlashAttnFwdSm80INS1_25CollectiveMainloopFwdSm80ILi8ELi1ELb0EN4cute5tupleIJNS5_1CILi128EEENS7_ILi32EEENS7_ILi256EEEEEELi256ENS_6half_tEfNS_4arch4Sm80ELb0ELb1ELb0ELb1ELb0ELb1ELb1ELb0EEENS1_21CollectiveEpilogueFwdINS6_IJS8_SA_S9_EEENS6_IJNS7_ILi1EEESI_SI_EEESC_SE_Li256ELb1ELb1ELb0ELb0EEENS1_19SingleTileSchedulerILb1ELb0ELb1ELi128EEEEEEEEEvNT_6ParamsE,(.L_x_23 - _ZN7cutlass13device_kernelIN5flash19enable_sm80_to_sm89INS1_16FlashAttnFwdSm80INS1_25CollectiveMainloopFwdSm80ILi8ELi1ELb0EN4cute5tupleIJNS5_1CILi128EEENS7_ILi32EEENS7_ILi256EEEEEELi256ENS_6half_tEfNS_4arch4Sm80ELb0ELb1ELb0ELb1ELb0ELb1ELb1ELb0EEENS1_21CollectiveEpilogueFwdINS6_IJS8_SA_S9_EEENS6_IJNS7_ILi1EEESI_SI_EEESC_SE_Li256ELb1ELb1ELb0ELb0EEENS1_19SingleTileSchedulerILb1ELb0ELb1ELi128EEEEEEEEEvNT_6ParamsE)
        .other          _ZN7cutlass13device_kernelIN5flash19enable_sm80_to_sm89INS1_16FlashAttnFwdSm80INS1_25CollectiveMainloopFwdSm80ILi8ELi1ELb0EN4cute5tupleIJNS5_1CILi128EEENS7_ILi32EEENS7_ILi256EEEEEELi256ENS_6half_tEfNS_4arch4Sm80ELb0ELb1ELb0ELb1ELb0ELb1ELb1ELb0EEENS1_21CollectiveEpilogueFwdINS6_IJS8_SA_S9_EEENS6_IJNS7_ILi1EEESI_SI_EEESC_SE_Li256ELb1ELb1ELb0ELb0EEENS1_19SingleTileSchedulerILb1ELb0ELb1ELi128EEEEEEEEEvNT_6ParamsE,@"STO_CUDA_ENTRY STV_DEFAULT"
_ZN7cutlass13device_kernelIN5flash19enable_sm80_to_sm89INS1_16FlashAttnFwdSm80INS1_25CollectiveMainloopFwdSm80ILi8ELi1ELb0EN4cute5tupleIJNS5_1CILi128EEENS7_ILi32EEENS7_ILi256EEEEEELi256ENS_6half_tEfNS_4arch4Sm80ELb0ELb1ELb0ELb1ELb0ELb1ELb1ELb0EEENS1_21CollectiveEpilogueFwdINS6_IJS8_SA_S9_EEENS6_IJNS7_ILi1EEESI_SI_EEESC_SE_Li256ELb1ELb1ELb0ELb0EEENS1_19SingleTileSchedulerILb1ELb0ELb1ELi128EEEEEEEEEvNT_6ParamsE:
[----:B------:R-:W-:Y:S01]  /*0000*/  LDC R1, c[0x0][0x28] ;  /* 0x00000a00ff017b82 */ /* 0x000fe20000000800 */
[----:B------:R-:W-:Y:S05]  /*0010*/  EXIT ;  /* 0x000000000000794d */ /* 0x000fea0003800000 */
.L_x_5:
        /* <DEDUP_REMOVED lines=14> */
.L_x_23:


//--------------------- .text._ZN7cutlass13device_kernelIN5flash19enable_sm80_to_sm89INS1_16FlashAttnFwdSm80INS1_25CollectiveMainloopFwdSm80ILi8ELi1ELb1EN4cute5tupleIJNS5_1CILi128EEENS7_ILi64EEENS7_ILi256EEEEEELi256ENS_6half_tEfNS_4arch4Sm80ELb1ELb0ELb0ELb0ELb0ELb0ELb1ELb0EEENS1_21CollectiveEpilogueFwdINS6_IJS8_SA_S9_EEENS6_IJNS7_ILi1EEESI_SI_EEESC_SE_Li256ELb0ELb1ELb0ELb0EEENS1_30DynamicPersistentTileSchedulerILi256ELi256ELb0ELb1ELb0EEEEEEEEEvNT_6ParamsE --------------------------
	.section	.text._ZN7cutlass13device_kernelIN5flash19enable_sm80_to_sm89INS1_16FlashAttnFwdSm80INS1_25CollectiveMainloopFwdSm80ILi8ELi1ELb1EN4cute5tupleIJNS5_1CILi128EEENS7_ILi64EEENS7_ILi256EEEEEELi256ENS_6half_tEfNS_4arch4Sm80ELb1ELb0ELb0ELb0ELb0ELb0ELb1ELb0EEENS1_21CollectiveEpilogueFwdINS6_IJS8_SA_S9_EEENS6_IJNS7_ILi1EEESI_SI_EEESC_SE_Li256ELb0ELb1ELb0ELb0EEENS1_30DynamicPersistentTileSchedulerILi256ELi256ELb0ELb1ELb0EEEEEEEEEvNT_6ParamsE,"ax",@progbits
	.align	128
.text._ZN7cutlass13device_kernelIN5flash19enable_sm80_to_sm89INS1_16FlashAttnFwdSm80INS1_25CollectiveMainloopFwdSm80ILi8ELi1ELb1EN4cute5tupleIJNS5_1CILi128EEENS7_ILi64EEENS7_ILi256EEEEEELi256ENS_6half_tEfNS_4arch4Sm80ELb1ELb0ELb0ELb0ELb0ELb0ELb1ELb0EEENS1_21CollectiveEpilogueFwdINS6_IJS8_SA_S9_EEENS6_IJNS7_ILi1EEESI_SI_EEESC_SE_Li256ELb0ELb1ELb0ELb0EEENS1_30DynamicPersistentTileSchedulerILi256ELi256ELb0ELb1ELb0EEEEEEEEEvNT_6ParamsE:
        .type           _ZN7cutlass13device_kernelIN5flash19enable_sm80_to_sm89INS1_16FlashAttnFwdSm80INS1_25CollectiveMainloopFwdSm80ILi8ELi1ELb1EN4cute5tupleIJNS5_1CILi128EEENS7_ILi64EEENS7_ILi256EEEEEELi256ENS_6half_tEfNS_4arch4Sm80ELb1ELb0ELb0ELb0ELb0ELb0ELb1ELb0EEENS1_21CollectiveEpilogueFwdINS6_IJS8_SA_S9_EEENS6_IJNS7_ILi1EEESI_SI_EEESC_SE_Li256ELb0ELb1ELb0ELb0EEENS1_30DynamicPersistentTileSchedulerILi256ELi256ELb0ELb1ELb0EEEEEEEEEvNT_6ParamsE,@function
        .size           _ZN7cutlass13device_kernelIN5flash19enable_sm80_to_sm89INS1_16FlashAttnFwdSm80INS1_25CollectiveMainloopFwdSm80ILi8ELi1ELb1EN4cute5tupleIJNS5_1CILi128EEENS7_ILi64EEENS7_ILi256EEEEEELi256ENS_6half_tEfNS_4arch4Sm80ELb1ELb0ELb0ELb0ELb0ELb0ELb1ELb0EEENS1_21CollectiveEpilogueFwdINS6_IJS8_SA_S9_EEENS6_IJNS7_ILi1EEESI_SI_EEESC_SE_Li256ELb0ELb1ELb0ELb0EEENS1_30DynamicPersistentTileSchedulerILi256ELi256ELb0ELb1ELb0EEEEEEEEEvNT_6ParamsE,(.L_x_24 - _ZN7cutlass13device_kernelIN5flash19enable_sm80_to_sm89INS1_16FlashAttnFwdSm80INS1_25CollectiveMainloopFwdSm80ILi8ELi1ELb1EN4cute5tupleIJNS5_1CILi128EEENS7_ILi64EEENS7_ILi256EEEEEELi256ENS_6half_tEfNS_4arch4Sm80ELb1ELb0ELb0ELb0ELb0ELb0ELb1ELb0EEENS1_21CollectiveEpilogueFwdINS6_IJS8_SA_S9_EEENS6_IJNS7_ILi1EEESI_SI_EEESC_SE_Li256ELb0ELb1ELb0ELb0EEENS1_30DynamicPersistentTileSchedulerILi256ELi256ELb0ELb1ELb0EEEEEEEEEvNT_6ParamsE)
        .other          _ZN7cutlass13device_kernelIN5flash19enable_sm80_to_sm89INS1_16FlashAttnFwdSm80INS1_25CollectiveMainloopFwdSm80ILi8ELi1ELb1EN4cute5tupleIJNS5_1CILi128EEENS7_ILi64EEENS7_ILi256EEEEEELi256ENS_6half_tEfNS_4arch4Sm80ELb1ELb0ELb0ELb0ELb0ELb0ELb1ELb0EEENS1_21CollectiveEpilogueFwdINS6_IJS8_SA_S9_EEENS6_IJNS7_ILi1EEESI_SI_EEESC_SE_Li256ELb0ELb1ELb0ELb0EEENS1_30DynamicPersistentTileSchedulerILi256ELi256ELb0ELb1ELb0EEEEEEEEEvNT_6ParamsE,@"STO_CUDA_ENTRY STV_DEFAULT"
_ZN7cutlass13device_kernelIN5flash19enable_sm80_to_sm89INS1_16FlashAttnFwdSm80INS1_25CollectiveMainloopFwdSm80ILi8ELi1ELb1EN4cute5tupleIJNS5_1CILi128EEENS7_ILi64EEENS7_ILi256EEEEEELi256ENS_6half_tEfNS_4arch4Sm80ELb1ELb0ELb0ELb0ELb0ELb0ELb1ELb0EEENS1_21CollectiveEpilogueFwdINS6_IJS8_SA_S9_EEENS6_IJNS7_ILi1EEESI_SI_EEESC_SE_Li256ELb0ELb1ELb0ELb0EEENS1_30DynamicPersistentTileSchedulerILi256ELi256ELb0ELb1ELb0EEEEEEEEEvNT_6ParamsE:
[----:B------:R-:W-:Y:S01]  /*0000*/  LDC R1, c[0x0][0x28] ;  /* 0x00000a00ff017b82 */ /* 0x000fe20000000800 */
[----:B------:R-:W-:Y:S05]  /*0010*/  EXIT ;  /* 0x000000000000794d */ /* 0x000fea0003800000 */
.L_x_6:
        /* <DEDUP_REMOVED lines=14> */
.L_x_24:


//--------------------- .text._ZN7cutlass13device_kernelIN5flash19enable_sm80_to_sm89INS1_16FlashAttnFwdSm80INS1_25CollectiveMainloopFwdSm80ILi8ELi1ELb1EN4cute5tupleIJNS5_1CILi128EEENS7_ILi64EEENS7_ILi256EEEEEELi256ENS_6half_tEfNS_4arch4Sm80ELb1ELb0ELb0ELb1ELb0ELb0ELb1ELb0EEENS1_21CollectiveEpilogueFwdINS6_IJS8_SA_S9_EEENS6_IJNS7_ILi1EEESI_SI_EEESC_SE_Li256ELb1ELb1ELb0ELb0EEENS1_19SingleTileSchedulerILb1ELb0ELb1ELi128EEEEEEEEEvNT_6ParamsE --------------------------
	.section	.text._ZN7cutlass13device_kernelIN5flash19enable_sm80_to_sm89INS1_16FlashAttnFwdSm80INS1_25CollectiveMainloopFwdSm80ILi8ELi1ELb1EN4cute5tupleIJNS5_1CILi128EEENS7_ILi64EEENS7_ILi256EEEEEELi256ENS_6half_tEfNS_4arch4Sm80ELb1ELb0ELb0ELb1ELb0ELb0ELb1ELb0EEENS1_21CollectiveEpilogueFwdINS6_IJS8_SA_S9_EEENS6_IJNS7_ILi1EEESI_SI_EEESC_SE_Li256ELb1ELb1ELb0ELb0EEENS1_19SingleTileSchedulerILb1ELb0ELb1ELi128EEEEEEEEEvNT_6ParamsE,"ax",@progbits
	.align	128
.text._ZN7cutlass13device_kernelIN5flash19enable_sm80_to_sm89INS1_16FlashAttnFwdSm80INS1_25CollectiveMainloopFwdSm80ILi8ELi1ELb1EN4cute5tupleIJNS5_1CILi128EEENS7_ILi64EEENS7_ILi256EEEEEELi256ENS_6half_tEfNS_4arch4Sm80ELb1ELb0ELb0ELb1ELb0ELb0ELb1ELb0EEENS1_21CollectiveEpilogueFwdINS6_IJS8_SA_S9_EEENS6_IJNS7_ILi1EEESI_SI_EEESC_SE_Li256ELb1ELb1ELb0ELb0EEENS1_19SingleTileSchedulerILb1ELb0ELb1ELi128EEEEEEEEEvNT_6ParamsE:
        .type           _ZN7cutlass13device_kernelIN5flash19enable_sm80_to_sm89INS1_16FlashAttnFwdSm80INS1_25CollectiveMainloopFwdSm80ILi8ELi1ELb1EN4cute5tupleIJNS5_1CILi128EEENS7_ILi64EEENS7_ILi256EEEEEELi256ENS_6half_tEfNS_4arch4Sm80ELb1ELb0ELb0ELb1ELb0ELb0ELb1ELb0EEENS1_21CollectiveEpilogueFwdINS6_IJS8_SA_S9_EEENS6_IJNS7_ILi1EEESI_SI_EEESC_SE_Li256ELb1ELb1ELb0ELb0EEENS1_19SingleTileSchedulerILb1ELb0ELb1ELi128EEEEEEEEEvNT_6ParamsE,@function
        .size           _ZN7cutlass13device_kernelIN5flash19enable_sm80_to_sm89INS1_16FlashAttnFwdSm80INS1_25CollectiveMainloopFwdSm80ILi8ELi1ELb1EN4cute5tupleIJNS5_1CILi128EEENS7_ILi64EEENS7_ILi256EEEEEELi256ENS_6half_tEfNS_4arch4Sm80ELb1ELb0ELb0ELb1ELb0ELb0ELb1ELb0EEENS1_21CollectiveEpilogueFwdINS6_IJS8_SA_S9_EEENS6_IJNS7_ILi1EEESI_SI_EEESC_SE_Li256ELb1ELb1ELb0ELb0EEENS1_19SingleTileSchedulerILb1ELb0ELb1ELi128EEEEEEEEEvNT_6ParamsE,(.L_x_25 - _ZN7cutlass13device_kernelIN5flash19enable_sm80_to_sm89INS1_16FlashAttnFwdSm80INS1_25CollectiveMainloopFwdSm80ILi8ELi1ELb1EN4cute5tupleIJNS5_1CILi128EEENS7_ILi64EEENS7_ILi256EEEEEELi256ENS_6half_tEfNS_4arch4Sm80ELb1ELb0ELb0ELb1ELb0ELb0ELb1ELb0EEENS1_21CollectiveEpilogueFwdINS6_IJS8_SA_S9_EEENS6_IJNS7_ILi1EEESI_SI_EEESC_SE_Li256ELb1ELb1ELb0ELb0EEENS1_19SingleTileSchedulerILb1ELb0ELb1ELi128EEEEEEEEEvNT_6ParamsE)
        .other          _ZN7cutlass13device_kernelIN5flash19enable_sm80_to_sm89INS1_16FlashAttnFwdSm80INS1_25CollectiveMainloopFwdSm80ILi8ELi1ELb1EN4cute5tupleIJNS5_1CILi128EEENS7_ILi64EEENS7_ILi256EEEEEELi256ENS_6half_tEfNS_4arch4Sm80ELb1ELb0ELb0ELb1ELb0ELb0ELb1ELb0EEENS1_21CollectiveEpilogueFwdINS6_IJS8_SA_S9_EEENS6_IJNS7_ILi1EEESI_SI_EEESC_SE_Li256ELb1ELb1ELb0ELb0EEENS1_19SingleTileSchedulerILb1ELb0ELb1ELi128EEEEEEEEEvNT_6ParamsE,@"STO_CUDA_ENTRY STV_DEFAULT"
_ZN7cutlass13device_kernelIN5flash19enable_sm80_to_sm89INS1_16FlashAttnFwdSm80INS1_25CollectiveMainloopFwdSm80ILi8ELi1ELb1EN4cute5tupleIJNS5_1CILi128EEENS7_ILi64EEENS7_ILi256EEEEEELi256ENS_6half_tEfNS_4arch4Sm80ELb1ELb0ELb0ELb1ELb0ELb0ELb1ELb0EEENS1_21CollectiveEpilogueFwdINS6_IJS8_SA_S9_EEENS6_IJNS7_ILi1EEESI_SI_EEESC_SE_Li256ELb1ELb1ELb0ELb0EEENS1_19SingleTileSchedulerILb1ELb0ELb1ELi128EEEEEEEEEvNT_6ParamsE:
[----:B------:R-:W-:Y:S01]  /*0000*/  LDC R1, c[0x0][0x28] ;  /* 0x00000a00ff017b82 */ /* 0x000fe20000000800 */
[----:B------:R-:W-:Y:S05]  /*0010*/  EXIT ;  /* 0x000000000000794d */ /* 0x000fea0003800000 */
.L_x_7:
        /* <DEDUP_REMOVED lines=14> */
.L_x_25:


//--------------------- .text._ZN7cutlass13device_kernelIN5flash19enable_sm80_to_sm89INS1_16FlashAttnFwdSm80INS1_25CollectiveMainloopFwdSm80ILi8ELi1ELb0EN4cute5tupleIJNS5_1CILi128EEENS7_ILi32EEENS7_ILi256EEEEEELi256ENS_6half_tEfNS_4arch4Sm80ELb1ELb0ELb0ELb1ELb0ELb1ELb1ELb0EEENS1_21CollectiveEpilogueFwdINS6_IJS8_SA_S9_EEENS6_IJNS7_ILi1EEESI_SI_EEESC_SE_Li256ELb1ELb1ELb0ELb0EEENS1_19SingleTileSchedulerILb1ELb0ELb1ELi128EEEEEEEEEvNT_6ParamsE --------------------------
	.section	.text._ZN7cutlass13device_kernelIN5flash19enable_sm80_to_sm89INS1_16FlashAttnFwdSm80INS1_25CollectiveMainloopFwdSm80ILi8ELi1ELb0EN4cute5tupleIJNS5_1CILi128EEENS7_ILi32EEENS7_ILi256EEEEEELi256ENS_6half_tEfNS_4arch4Sm80ELb1ELb0ELb0ELb1ELb0ELb1ELb1ELb0EEENS1_21CollectiveEpilogueFwdINS6_IJS8_SA_S9_EEENS6_IJNS7_ILi1EEESI_SI_EEESC_SE_Li256ELb1ELb1ELb0ELb0EEENS1_19SingleTileSchedulerILb1ELb0ELb1ELi128EEEEEEEEEvNT_6ParamsE,"ax",@progbits
	.align	128
.text._ZN7cutlass13device_kernelIN5flash19enable_sm80_to_sm89INS1_16FlashAttnFwdSm80INS1_25CollectiveMainloopFwdSm80ILi8ELi1ELb0EN4cute5tupleIJNS5_1CILi128EEENS7_ILi32EEENS7_ILi256EEEEEELi256ENS_6half_tEfNS_4arch4Sm80ELb1ELb0ELb0ELb1ELb0ELb1ELb1ELb0EEENS1_21CollectiveEpilogueFwdINS6_IJS8_SA_S9_EEENS6_IJNS7_ILi1EEESI_SI_EEESC_SE_Li256ELb1ELb1ELb0ELb0EEENS1_19SingleTileSchedulerILb1ELb0ELb1ELi128EEEEEEEEEvNT_6ParamsE:
        .type           _ZN7cutlass13device_kernelIN5flash19enable_sm80_to_sm89INS1_16FlashAttnFwdSm80INS1_25CollectiveMainloopFwdSm80ILi8ELi1ELb0EN4cute5tupleIJNS5_1CILi128EEENS7_ILi32EEENS7_ILi256EEEEEELi256ENS_6half_tEfNS_4arch4Sm80ELb1ELb0ELb0ELb1ELb0ELb1ELb1ELb0EEENS1_21CollectiveEpilogueFwdINS6_IJS8_SA_S9_EEENS6_IJNS7_ILi1EEESI_SI_EEESC_SE_Li256ELb1ELb1ELb0ELb0EEENS1_19SingleTileSchedulerILb1ELb0ELb1ELi128EEEEEEEEEvNT_6ParamsE,@function
        .size           _ZN7cutlass13device_kernelIN5flash19enable_sm80_to_sm89INS1_16FlashAttnFwdSm80INS1_25CollectiveMainloopFwdSm80ILi8ELi1ELb0EN4cute5tupleIJNS5_1CILi128EEENS7_ILi32EEENS7_ILi256EEEEEELi256ENS_6half_tEfNS_4arch4Sm80ELb1ELb0ELb0ELb1ELb0ELb1ELb1ELb0EEENS1_21CollectiveEpilogueFwdINS6_IJS8_SA_S9_EEENS6_IJNS7_ILi1EEESI_SI_EEESC_SE_Li256ELb1ELb1ELb0ELb0EEENS1_19SingleTileSchedulerILb1ELb0ELb1ELi128EEEEEEEEEvNT_6ParamsE,(.L_x_26 - _ZN7cutlass13device_kernelIN5flash19enable_sm80_to_sm89INS1_16FlashAttnFwdSm80INS1_25CollectiveMainloopFwdSm80ILi8ELi1ELb0EN4cute5tupleIJNS5_1CILi128EEENS7_ILi32EEENS7_ILi256EEEEEELi256ENS_6half_tEfNS_4arch4Sm80ELb1ELb0ELb0ELb1ELb0ELb1ELb1ELb0EEENS1_21CollectiveEpilogueFwdINS6_IJS8_SA_S9_EEENS6_IJNS7_ILi1EEESI_SI_EEESC_SE_Li256ELb1ELb1ELb0ELb0EEENS1_19SingleTileSchedulerILb1ELb0ELb1ELi128EEEEEEEEEvNT_6ParamsE)
        .other          _ZN7cutlass13device_kernelIN5flash19enable_sm80_to_sm89INS1_16FlashAttnFwdSm80INS1_25CollectiveMainloopFwdSm80ILi8ELi1ELb0EN4cute5tupleIJNS5_1CILi128EEENS7_ILi32EEENS7_ILi256EEEEEELi256ENS_6half_tEfNS_4arch4Sm80ELb1ELb0ELb0ELb1ELb0ELb1ELb1ELb0EEENS1_21CollectiveEpilogueFwdINS6_IJS8_SA_S9_EEENS6_IJNS7_ILi1EEESI_SI_EEESC_SE_Li256ELb1ELb1ELb0ELb0EEENS1_19SingleTileSchedulerILb1ELb0ELb1ELi128EEEEEEEEEvNT_6ParamsE,@"STO_CUDA_ENTRY STV_DEFAULT"
_ZN7cutlass13device_kernelIN5flash19enable_sm80_to_sm89INS1_16FlashAttnFwdSm80INS1_25CollectiveMainloopFwdSm80ILi8ELi1ELb0EN4cute5tupleIJNS5_1CILi128EEENS7_ILi32EEENS7_ILi256EEEEEELi256ENS_6half_tEfNS_4arch4Sm80ELb1ELb0ELb0ELb1ELb0ELb1ELb1ELb0EEENS1_21CollectiveEpilogueFwdINS6_IJS8_SA_S9_EEENS6_IJNS7_ILi1EEESI_SI_EEESC_SE_Li256ELb1ELb1ELb0ELb0EEENS1_19SingleTileSchedulerILb1ELb0ELb1ELi128EEEEEEEEEvNT_6ParamsE:
[----:B------:R-:W-:Y:S01]  /*0000*/  LDC R1, c[0x0][0x28] ;  /* 0x00000a00ff017b82 */ /* 0x000fe20000000800 */
[----:B------:R-:W-:Y:S05]  /*0010*/  EXIT ;  /* 0x000000000000794d */ /* 0x000fea0003800000 */
.L_x_8:
        /* <DEDUP_REMOVED lines=14> */
.L_x_26:


//--------------------- .text._ZN7cutlass13device_kernelIN5flash19enable_sm80_to_sm89INS1_16FlashAttnFwdSm80INS1_25CollectiveMainloopFwdSm80ILi8ELi1ELb0EN4cute5tupleIJNS5_1CILi128EEENS7_ILi96EEENS7_ILi256EEEEEELi256ENS_6half_tEfNS_4arch4Sm80ELb0ELb0ELb0ELb0ELb0ELb0ELb1ELb0EEENS1_21CollectiveEpilogueFwdINS6_IJS8_SA_S9_EEENS6_IJNS7_ILi1EEESI_SI_EEESC_SE_Li256ELb0ELb1ELb0ELb0EEENS1_19SingleTileSchedulerILb0ELb0ELb1ELi128EEEEEEEEEvNT_6ParamsE --------------------------
	.section	.text._ZN7cutlass13device_kernelIN5flash19enable_sm80_to_sm89INS1_16FlashAttnFwdSm80INS1_25CollectiveMainloopFwdSm80ILi8ELi1ELb0EN4cute5tupleIJNS5_1CILi128EEENS7_ILi96EEENS7_ILi256EEEEEELi256ENS_6half_tEfNS_4arch4Sm80ELb0ELb0ELb0ELb0ELb0ELb0ELb1ELb0EEENS1_21CollectiveEpilogueFwdINS6_IJS8_SA_S9_EEENS6_IJNS7_ILi1EEESI_SI_EEESC_SE_Li256ELb0ELb1ELb0ELb0EEENS1_19SingleTileSchedulerILb0ELb0ELb1ELi128EEEEEEEEEvNT_6ParamsE,"ax",@progbits
	.align	128
.text._ZN7cutlass13device_kernelIN5flash19enable_sm80_to_sm89INS1_16FlashAttnFwdSm80INS1_25CollectiveMainloopFwdSm80ILi8ELi1ELb0EN4cute5tupleIJNS5_1CILi128EEENS7_ILi96EEENS7_ILi256EEEEEELi256ENS_6half_tEfNS_4arch4Sm80ELb0ELb0ELb0ELb0ELb0ELb0ELb1ELb0EEENS1_21CollectiveEpilogueFwdINS6_IJS8_SA_S9_EEENS6_IJNS7_ILi1EEESI_SI_EEESC_SE_Li256ELb0ELb1ELb0ELb0EEENS1_19SingleTileSchedulerILb0ELb0ELb1ELi128EEEEEEEEEvNT_6ParamsE:
        .type           _ZN7cutlass13device_kernelIN5flash19enable_sm80_to_sm89INS1_16FlashAttnFwdSm80INS1_25CollectiveMainloopFwdSm80ILi8ELi1ELb0EN4cute5tupleIJNS5_1CILi128EEENS7_ILi96EEENS7_ILi256EEEEEELi256ENS_6half_tEfNS_4arch4Sm80ELb0ELb0ELb0ELb0ELb0ELb0ELb1ELb0EEENS1_21CollectiveEpilogueFwdINS6_IJS8_SA_S9_EEENS6_IJNS7_ILi1EEESI_SI_EEESC_SE_Li256ELb0ELb1ELb0ELb0EEENS1_19SingleTileSchedulerILb0ELb0ELb1ELi128EEEEEEEEEvNT_6ParamsE,@function
        .size           _ZN7cutlass13device_kernelIN5flash19enable_sm80_to_sm89INS1_16FlashAttnFwdSm80INS1_25CollectiveMainloopFwdSm80ILi8ELi1ELb0EN4cute5tupleIJNS5_1CILi128EEENS7_ILi96EEENS7_ILi256EEEEEELi256ENS_6half_tEfNS_4arch4Sm80ELb0ELb0ELb0ELb0ELb0ELb0ELb1ELb0EEENS1_21CollectiveEpilogueFwdINS6_IJS8_SA_S9_EEENS6_IJNS7_ILi1EEESI_SI_EEESC_SE_Li256ELb0ELb1ELb0ELb0EEENS1_19SingleTileSchedulerILb0ELb0ELb1ELi128EEEEEEEEEvNT_6ParamsE,(.L_x_27 - _ZN7cutlass13device_kernelIN5flash19enable_sm80_to_sm89INS1_16FlashAttnFwdSm80INS1_25CollectiveMainloopFwdSm80ILi8ELi1ELb0EN4cute5tupleIJNS5_1CILi128EEENS7_ILi96EEENS7_ILi256EEEEEELi256ENS_6half_tEfNS_4arch4Sm80ELb0ELb0ELb0ELb0ELb0ELb0ELb1ELb0EEENS1_21CollectiveEpilogueFwdINS6_IJS8_SA_S9_EEENS6_IJNS7_ILi1EEESI_SI_EEESC_SE_Li256ELb0ELb1ELb0ELb0EEENS1_19SingleTileSchedulerILb0ELb0ELb1ELi128EEEEEEEEEvNT_6ParamsE)
        .other          _ZN7cutlass13device_kernelIN5flash19enable_sm80_to_sm89INS1_16FlashAttnFwdSm80INS1_25CollectiveMainloopFwdSm80ILi8ELi1ELb0EN4cute5tupleIJNS5_1CILi128EEENS7_ILi96EEENS7_ILi256EEEEEELi256ENS_6half_tEfNS_4arch4Sm80ELb0ELb0ELb0ELb0ELb0ELb0ELb1ELb0EEENS1_21CollectiveEpilogueFwdINS6_IJS8_SA_S9_EEENS6_IJNS7_ILi1EEESI_SI_EEESC_SE_Li256ELb0ELb1ELb0ELb0EEENS1_19SingleTileSchedulerILb0ELb0ELb1ELi128EEEEEEEEEvNT_6ParamsE,@"STO_CUDA_ENTRY STV_DEFAULT"
_ZN7cutlass13device_kernelIN5flash19enable_sm80_to_sm89INS1_16FlashAttnFwdSm80INS1_25CollectiveMainloopFwdSm80ILi8ELi1ELb0EN4cute5tupleIJNS5_1CILi128EEENS7_ILi96EEENS7_ILi256EEEEEELi256ENS_6half_tEfNS_4arch4Sm80ELb0ELb0ELb0ELb0ELb0ELb0ELb1ELb0EEENS1_21CollectiveEpilogueFwdINS6_IJS8_SA_S9_EEENS6_IJNS7_ILi1EEESI_SI_EEESC_SE_Li256ELb0ELb1ELb0ELb0EEENS1_19SingleTileSchedulerILb0ELb0ELb1ELi128EEEEEEEEEvNT_6ParamsE:
[----:B------:R-:W-:Y:S01]  /*0000*/  LDC R1, c[0x0][0x28] ;  /* 0x00000a00ff017b82 */ /* 0x000fe20000000800 */
[----:B------:R-:W-:Y:S05]  /*0010*/  EXIT ;  /* 0x000000000000794d */ /* 0x000fea0003800000 */
.L_x_9:
        /* <DEDUP_REMOVED lines=14> */
.L_x_27:


//--------------------- .text._ZN7cutlass13device_kernelIN5flash19enable_sm80_to_sm89INS1_16FlashAttnFwdSm80INS1_25CollectiveMainloopFwdSm80ILi8ELi1ELb0EN4cute5tupleIJNS5_1CILi128EEENS7_ILi96EEENS7_ILi256EEEEEELi256ENS_6half_tEfNS_4arch4Sm80ELb0ELb0ELb0ELb1ELb0ELb0ELb1ELb0EEENS1_21CollectiveEpilogueFwdINS6_IJS8_SA_S9_EEENS6_IJNS7_ILi1EEESI_SI_EEESC_SE_Li256ELb1ELb1ELb0ELb0EEENS1_19SingleTileSchedulerILb1ELb0ELb1ELi128EEEEEEEEEvNT_6ParamsE --------------------------
	.section	.text._ZN7cutlass13device_kernelIN5flash19enable_sm80_to_sm89INS1_16FlashAttnFwdSm80INS1_25CollectiveMainloopFwdSm80ILi8ELi1ELb0EN4cute5tupleIJNS5_1CILi128EEENS7_ILi96EEENS7_ILi256EEEEEELi256ENS_6half_tEfNS_4arch4Sm80ELb0ELb0ELb0ELb1ELb0ELb0ELb1ELb0EEENS1_21CollectiveEpilogueFwdINS6_IJS8_SA_S9_EEENS6_IJNS7_ILi1EEESI_SI_EEESC_SE_Li256ELb1ELb1ELb0ELb0EEENS1_19SingleTileSchedulerILb1ELb0ELb1ELi128EEEEEEEEEvNT_6ParamsE,"ax",@progbits
	.align	128
.text._ZN7cutlass13device_kernelIN5flash19enable_sm80_to_sm89INS1_16FlashAttnFwdSm80INS1_25CollectiveMainloopFwdSm80ILi8ELi1ELb0EN4cute5tupleIJNS5_1CILi128EEENS7_ILi96EEENS7_ILi256EEEEEELi256ENS_6half_tEfNS_4arch4Sm80ELb0ELb0ELb0ELb1ELb0ELb0ELb1ELb0EEENS1_21CollectiveEpilogueFwdINS6_IJS8_SA_S9_EEENS6_IJNS7_ILi1EEESI_SI_EEESC_SE_Li256ELb1ELb1ELb0ELb0EEENS1_19SingleTileSchedulerILb1ELb0ELb1ELi128EEEEEEEEEvNT_6ParamsE:
        .type           _ZN7cutlass13device_kernelIN5flash19enable_sm80_to_sm89INS1_16FlashAttnFwdSm80INS1_25CollectiveMainloopFwdSm80ILi8ELi1ELb0EN4cute5tupleIJNS5_1CILi128EEENS7_ILi96EEENS7_ILi256EEEEEELi256ENS_6half_tEfNS_4arch4Sm80ELb0ELb0ELb0ELb1ELb0ELb0ELb1ELb0EEENS1_21CollectiveEpilogueFwdINS6_IJS8_SA_S9_EEENS6_IJNS7_ILi1EEESI_SI_EEESC_SE_Li256ELb1ELb1ELb0ELb0EEENS1_19SingleTileSchedulerILb1ELb0ELb1ELi128EEEEEEEEEvNT_6ParamsE,@function
        .size           _ZN7cutlass13device_kernelIN5flash19enable_sm80_to_sm89INS1_16FlashAttnFwdSm80INS1_25CollectiveMainloopFwdSm80ILi8ELi1ELb0EN4cute5tupleIJNS5_1CILi128EEENS7_ILi96EEENS7_ILi256EEEEEELi256ENS_6half_tEfNS_4arch4Sm80ELb0ELb0ELb0ELb1ELb0ELb0ELb1ELb0EEENS1_21CollectiveEpilogueFwdINS6_IJS8_SA_S9_EEENS6_IJNS7_ILi1EEESI_SI_EEESC_SE_Li256ELb1ELb1ELb0ELb0EEENS1_19SingleTileSchedulerILb1ELb0ELb1ELi128EEEEEEEEEvNT_6ParamsE,(.L_x_28 - _ZN7cutlass13device_kernelIN5flash19enable_sm80_to_sm89INS1_16FlashAttnFwdSm80INS1_25CollectiveMainloopFwdSm80ILi8ELi1ELb0EN4cute5tupleIJNS5_1CILi128EEENS7_ILi96EEENS7_ILi256EEEEEELi256ENS_6half_tEfNS_4arch4Sm80ELb0ELb0ELb0ELb1ELb0ELb0ELb1ELb0EEENS1_21CollectiveEpilogueFwdINS6_IJS8_SA_S9_EEENS6_IJNS7_ILi1EEESI_SI_EEESC_SE_Li256ELb1ELb1ELb0ELb0EEENS1_19SingleTileSchedulerILb1ELb0ELb1ELi128EEEEEEEEEvNT_6ParamsE)
        .other          _ZN7cutlass13device_kernelIN5flash19enable_sm80_to_sm89INS1_16FlashAttnFwdSm80INS1_25CollectiveMainloopFwdSm80ILi8ELi1ELb0EN4cute5tupleIJNS5_1CILi128EEENS7_ILi96EEENS7_ILi256EEEEEELi256ENS_6half_tEfNS_4arch4Sm80ELb0ELb0ELb0ELb1ELb0ELb0ELb1ELb0EEENS1_21CollectiveEpilogueFwdINS6_IJS8_SA_S9_EEENS6_IJNS7_ILi1EEESI_SI_EEESC_SE_Li256ELb1ELb1ELb0ELb0EEENS1_19SingleTileSchedulerILb1ELb0ELb1ELi128EEEEEEEEEvNT_6ParamsE,@"STO_CUDA_ENTRY STV_DEFAULT"
_ZN7cutlass13device_kernelIN5flash19enable_sm80_to_sm89INS1_16FlashAttnFwdSm80INS1_25CollectiveMainloopFwdSm80ILi8ELi1ELb0EN4cute5tupleIJNS5_1CILi128EEENS7_ILi96EEENS7_ILi256EEEEEELi256ENS_6half_tEfNS_4arch4Sm80ELb0ELb0ELb0ELb1ELb0ELb0ELb1ELb0EEENS1_21CollectiveEpilogueFwdINS6_IJS8_SA_S9_EEENS6_IJNS7_ILi1EEESI_SI_EEESC_SE_Li256ELb1ELb1ELb0ELb0EEENS1_19SingleTileSchedulerILb1ELb0ELb1ELi128EEEEEEEEEvNT_6ParamsE:
[----:B------:R-:W-:Y:S01]  /*0000*/  LDC R1, c[0x0][0x28] ;  /* 0x00000a00ff017b82 */ /* 0x000fe20000000800 */
[----:B------:R-:W-:Y:S05]  /*0010*/  EXIT ;  /* 0x000000000000794d */ /* 0x000fea0003800000 */
.L_x_10:
        /* <DEDUP_REMOVED lines=14> */
.L_x_28:


//--------------------- .text._ZN7cutlass13device_kernelIN5flash19enable_sm80_to_sm89INS1_16FlashAttnFwdSm80INS1_25CollectiveMainloopFwdSm80ILi8ELi1ELb0EN4cute5tupleIJNS5_1CILi128EEENS7_ILi48EEENS7_ILi256EEEEEELi256ENS_6half_tEfNS_4arch4Sm80ELb0ELb0ELb0ELb1ELb0ELb1ELb1ELb0EEENS1_21CollectiveEpilogueFwdINS6_IJS8_SA_S9_EEENS6_IJNS7_ILi1EEESI_SI_EEESC_SE_Li256ELb1ELb1ELb0ELb0EEENS1_19SingleTileSchedulerILb1ELb0ELb1ELi128EEEEEEEEEvNT_6ParamsE --------------------------
	.section	.text._ZN7cutlass13device_kernelIN5flash19enable_sm80_to_sm89INS1_16FlashAttnFwdSm80INS1_25CollectiveMainloopFwdSm80ILi8ELi1ELb0EN4cute5tupleIJNS5_1CILi128EEENS7_ILi48EEENS7_ILi256EEEEEELi256ENS_6half_tEfNS_4arch4Sm80ELb0ELb0ELb0ELb1ELb0ELb1ELb1ELb0EEENS1_21CollectiveEpilogueFwdINS6_IJS8_SA_S9_EEENS6_IJNS7_ILi1EEESI_SI_EEESC_SE_Li256ELb1ELb1ELb0ELb0EEENS1_19SingleTileSchedulerILb1ELb0ELb1ELi128EEEEEEEEEvNT_6ParamsE,"ax",@progbits
	.align	128
.text._ZN7cutlass13device_kernelIN5flash19enable_sm80_to_sm89INS1_16FlashAttnFwdSm80INS1_25CollectiveMainloopFwdSm80ILi8ELi1ELb0EN4cute5tupleIJNS5_1CILi128EEENS7_ILi48EEENS7_ILi256EEEEEELi256ENS_6half_tEfNS_4arch4Sm80ELb0ELb0ELb0ELb1ELb0ELb1ELb1ELb0EEENS1_21CollectiveEpilogueFwdINS6_IJS8_SA_S9_EEENS6_IJNS7_ILi1EEESI_SI_EEESC_SE_Li256ELb1ELb1ELb0ELb0EEENS1_19SingleTileSchedulerILb1ELb0ELb1ELi128EEEEEEEEEvNT_6ParamsE:
        .type           _ZN7cutlass13device_kernelIN5flash19enable_sm80_to_sm89INS1_16FlashAttnFwdSm80INS1_25CollectiveMainloopFwdSm80ILi8ELi1ELb0EN4cute5tupleIJNS5_1CILi128EEENS7_ILi48EEENS7_ILi256EEEEEELi256ENS_6half_tEfNS_4arch4Sm80ELb0ELb0ELb0ELb1ELb0ELb1ELb1ELb0EEENS1_21CollectiveEpilogueFwdINS6_IJS8_SA_S9_EEENS6_IJNS7_ILi1EEESI_SI_EEESC_SE_Li256ELb1ELb1ELb0ELb0EEENS1_19SingleTileSchedulerILb1ELb0ELb1ELi128EEEEEEEEEvNT_6ParamsE,@function
        .size           _ZN7cutlass13device_kernelIN5flash19enable_sm80_to_sm89INS1_16FlashAttnFwdSm80INS1_25CollectiveMainloopFwdSm80ILi8ELi1ELb0EN4cute5tupleIJNS5_1CILi128EEENS7_ILi48EEENS7_ILi256EEEEEELi256ENS_6half_tEfNS_4arch4Sm80ELb0ELb0ELb0ELb1ELb0ELb1ELb1ELb0EEENS1_21CollectiveEpilogueFwdINS6_IJS8_SA_S9_EEENS6_IJNS7_ILi1EEESI_SI_EEESC_SE_Li256ELb1ELb1ELb0ELb0EEENS1_19SingleTileSchedulerILb1ELb0ELb1ELi128EEEEEEEEEvNT_6ParamsE,(.L_x_29 - _ZN7cutlass13device_kernelIN5flash19enable_sm80_to_sm89INS1_16FlashAttnFwdSm80INS1_25CollectiveMainloopFwdSm80ILi8ELi1ELb0EN4cute5tupleIJNS5_1CILi128EEENS7_ILi48EEENS7_ILi256EEEEEELi256ENS_6half_tEfNS_4arch4Sm80ELb0ELb0ELb0ELb1ELb0ELb1ELb1ELb0EEENS1_21CollectiveEpilogueFwdINS6_IJS8_SA_S9_EEENS6_IJNS7_ILi1EEESI_SI_EEESC_SE_Li256ELb1ELb1ELb0ELb0EEENS1_19SingleTileSchedulerILb1ELb0ELb1ELi128EEEEEEEEEvNT_6ParamsE)
        .other          _ZN7cutlass13device_kernelIN5flash19enable_sm80_to_sm89INS1_16FlashAttnFwdSm80INS1_25CollectiveMainloopFwdSm80ILi8ELi1ELb0EN4cute5tupleIJNS5_1CILi128EEENS7_ILi48EEENS7_ILi256EEEEEELi256ENS_6half_tEfNS_4arch4Sm80ELb0ELb0ELb0ELb1ELb0ELb1ELb1ELb0EEENS1_21CollectiveEpilogueFwdINS6_IJS8_SA_S9_EEENS6_IJNS7_ILi1EEESI_SI_EEESC_SE_Li256ELb1ELb1ELb0ELb0EEENS1_19SingleTileSchedulerILb1ELb0ELb1ELi128EEEEEEEEEvNT_6ParamsE,@"STO_CUDA_ENTRY STV_DEFAULT"
_ZN7cutlass13device_kernelIN5flash19enable_sm80_to_sm89INS1_16FlashAttnFwdSm80INS1_25CollectiveMainloopFwdSm80ILi8ELi1ELb0EN4cute5tupleIJNS5_1CILi128EEENS7_ILi48EEENS7_ILi256EEEEEELi256ENS_6half_tEfNS_4arch4Sm80ELb0ELb0ELb0ELb1ELb0ELb1ELb1ELb0EEENS1_21CollectiveEpilogueFwdINS6_IJS8_SA_S9_EEENS6_IJNS7_ILi1EEESI_SI_EEESC_SE_Li256ELb1ELb1ELb0ELb0EEENS1_19SingleTileSchedulerILb1ELb0ELb1ELi128EEEEEEEEEvNT_6ParamsE:
[----:B------:R-:W-:Y:S01]  /*0000*/  LDC R1, c[0x0][0x28] ;  /* 0x00000a00ff017b82 */ /* 0x000fe20000000800 */
[----:B------:R-:W-:Y:S05]  /*0010*/  EXIT ;  /* 0x000000000000794d */ /* 0x000fea0003800000 */
.L_x_11:
        /* <DEDUP_REMOVED lines=14> */
.L_x_29:


//--------------------- .text._ZN7cutlass13device_kernelIN5flash19enable_sm80_to_sm89INS1_16FlashAttnFwdSm80INS1_25CollectiveMainloopFwdSm80ILi8ELi1ELb0EN4cute5tupleIJNS5_1CILi128EEENS7_ILi64EEENS7_ILi256EEEEEELi256ENS_6half_tEfNS_4arch4Sm80ELb0ELb1ELb0ELb0ELb0ELb0ELb1ELb0EEENS1_21CollectiveEpilogueFwdINS6_IJS8_SA_S9_EEENS6_IJNS7_ILi1EEESI_SI_EEESC_SE_Li256ELb0ELb1ELb0ELb0EEENS1_19SingleTileSchedulerILb0ELb0ELb1ELi128EEEEEEEEEvNT_6ParamsE --------------------------
	.section	.text._ZN7cutlass13device_kernelIN5flash19enable_sm80_to_sm89INS1_16FlashAttnFwdSm80INS1_25CollectiveMainloopFwdSm80ILi8ELi1ELb0EN4cute5tupleIJNS5_1CILi128EEENS7_ILi64EEENS7_ILi256EEEEEELi256ENS_6half_tEfNS_4arch4Sm80ELb0ELb1ELb0ELb0ELb0ELb0ELb1ELb0EEENS1_21CollectiveEpilogueFwdINS6_IJS8_SA_S9_EEENS6_IJNS7_ILi1EEESI_SI_EEESC_SE_Li256ELb0ELb1ELb0ELb0EEENS1_19SingleTileSchedulerILb0ELb0ELb1ELi128EEEEEEEEEvNT_6ParamsE,"ax",@progbits
	.align	128
.text._ZN7cutlass13device_kernelIN5flash19enable_sm80_to_sm89INS1_16FlashAttnFwdSm80INS1_25CollectiveMainloopFwdSm80ILi8ELi1ELb0EN4cute5tupleIJNS5_1CILi128EEENS7_ILi64EEENS7_ILi256EEEEEELi256ENS_6half_tEfNS_4arch4Sm80ELb0ELb1ELb0ELb0ELb0ELb0ELb1ELb0EEENS1_21CollectiveEpilogueFwdINS6_IJS8_SA_S9_EEENS6_IJNS7_ILi1EEESI_SI_EEESC_SE_Li256ELb0ELb1ELb0ELb0EEENS1_19SingleTileSchedulerILb0ELb0ELb1ELi128EEEEEEEEEvNT_6ParamsE:
        .type           _ZN7cutlass13device_kernelIN5flash19enable_sm80_to_sm89INS1_16FlashAttnFwdSm80INS1_25CollectiveMainloopFwdSm80ILi8ELi1ELb0EN4cute5tupleIJNS5_1CILi128EEENS7_ILi64EEENS7_ILi256EEEEEELi256ENS_6half_tEfNS_4arch4Sm80ELb0ELb1ELb0ELb0ELb0ELb0ELb1ELb0EEENS1_21CollectiveEpilogueFwdINS6_IJS8_SA_S9_EEENS6_IJNS7_ILi1EEESI_SI_EEESC_SE_Li256ELb0ELb1ELb0ELb0EEENS1_19SingleTileSchedulerILb0ELb0ELb1ELi128EEEEEEEEEvNT_6ParamsE,@function
        .size           _ZN7cutlass13device_kernelIN5flash19enable_sm80_to_sm89INS1_16FlashAttnFwdSm80INS1_25CollectiveMainloopFwdSm80ILi8ELi1ELb0EN4cute5tupleIJNS5_1CILi128EEENS7_ILi64EEENS7_ILi256EEEEEELi256ENS_6half_tEfNS_4arch4Sm80ELb0ELb1ELb0ELb0ELb0ELb0ELb1ELb0EEENS1_21CollectiveEpilogueFwdINS6_IJS8_SA_S9_EEENS6_IJNS7_ILi1EEESI_SI_EEESC_SE_Li256ELb0ELb1ELb0ELb0EEENS1_19SingleTileSchedulerILb0ELb0ELb1ELi128EEEEEEEEEvNT_6ParamsE,(.L_x_30 - _ZN7cutlass13device_kernelIN5flash19enable_sm80_to_sm89INS1_16FlashAttnFwdSm80INS1_25CollectiveMainloopFwdSm80ILi8ELi1ELb0EN4cute5tupleIJNS5_1CILi128EEENS7_ILi64EEENS7_ILi256EEEEEELi256ENS_6half_tEfNS_4arch4Sm80ELb0ELb1ELb0ELb0ELb0ELb0ELb1ELb0EEENS1_21CollectiveEpilogueFwdINS6_IJS8_SA_S9_EEENS6_IJNS7_ILi1EEESI_SI_EEESC_SE_Li256ELb0ELb1ELb0ELb0EEENS1_19SingleTileSchedulerILb0ELb0ELb1ELi128EEEEEEEEEvNT_6ParamsE)
        .other          _ZN7cutlass13device_kernelIN5flash19enable_sm80_to_sm89INS1_16FlashAttnFwdSm80INS1_25CollectiveMainloopFwdSm80ILi8ELi1ELb0EN4cute5tupleIJNS5_1CILi128EEENS7_ILi64EEENS7_ILi256EEEEEELi256ENS_6half_tEfNS_4arch4Sm80ELb0ELb1ELb0ELb0ELb0ELb0ELb1ELb0EEENS1_21CollectiveEpilogueFwdINS6_IJS8_SA_S9_EEENS6_IJNS7_ILi1EEESI_SI_EEESC_SE_Li256ELb0ELb1ELb0ELb0EEENS1_19SingleTileSchedulerILb0ELb0ELb1ELi128EEEEEEEEEvNT_6ParamsE,@"STO_CUDA_ENTRY STV_DEFAULT"
_ZN7cutlass13device_kernelIN5flash19enable_sm80_to_sm89INS1_16FlashAttnFwdSm80INS1_25CollectiveMainloopFwdSm80ILi8ELi1ELb0EN4cute5tupleIJNS5_1CILi128EEENS7_ILi64EEENS7_ILi256EEEEEELi256ENS_6half_tEfNS_4arch4Sm80ELb0ELb1ELb0ELb0ELb0ELb0ELb1ELb0EEENS1_21CollectiveEpilogueFwdINS6_IJS8_SA_S9_EEENS6_IJNS7_ILi1EEESI_SI_EEESC_SE_Li256ELb0ELb1ELb0ELb0EEENS1_19SingleTileSchedulerILb0ELb0ELb1ELi128EEEEEEEEEvNT_6ParamsE:
[----:B------:R-:W-:Y:S01]  /*0000*/  LDC R1, c[0x0][0x28] ;  /* 0x00000a00ff017b82 */ /* 0x000fe20000000800 */
[----:B------:R-:W-:Y:S05]  /*0010*/  EXIT ;  /* 0x000000000000794d */ /* 0x000fea0003800000 */
.L_x_12:
        /* <DEDUP_REMOVED lines=14> */
.L_x_30:


//--------------------- .text._ZN7cutlass13device_kernelIN5flash19enable_sm80_to_sm89INS1_16FlashAttnFwdSm80INS1_25CollectiveMainloopFwdSm80ILi8ELi1ELb0EN4cute5tupleIJNS5_1CILi128EEENS7_ILi64EEENS7_ILi256EEEEEELi256ENS_6half_tEfNS_4arch4Sm80ELb0ELb1ELb0ELb1ELb0ELb0ELb1ELb0EEENS1_21CollectiveEpilogueFwdINS6_IJS8_SA_S9_EEENS6_IJNS7_ILi1EEESI_SI_EEESC_SE_Li256ELb1ELb1ELb0ELb0EEENS1_19SingleTileSchedulerILb1ELb0ELb1ELi128EEEEEEEEEvNT_6ParamsE --------------------------
	.section	.text._ZN7cutlass13device_kernelIN5flash19enable_sm80_to_sm89INS1_16FlashAttnFwdSm80INS1_25CollectiveMainloopFwdSm80ILi8ELi1ELb0EN4cute5tupleIJNS5_1CILi128EEENS7_ILi64EEENS7_ILi256EEEEEELi256ENS_6half_tEfNS_4arch4Sm80ELb0ELb1ELb0ELb1ELb0ELb0ELb1ELb0EEENS1_21CollectiveEpilogueFwdINS6_IJS8_SA_S9_EEENS6_IJNS7_ILi1EEESI_SI_EEESC_SE_Li256ELb1ELb1ELb0ELb0EEENS1_19SingleTileSchedulerILb1ELb0ELb1ELi128EEEEEEEEEvNT_6ParamsE,"ax",@progbits
	.align	128
.text._ZN7cutlass13device_kernelIN5flash19enable_sm80_to_sm89INS1_16FlashAttnFwdSm80INS1_25CollectiveMainloopFwdSm80ILi8ELi1ELb0EN4cute5tupleIJNS5_1CILi128EEENS7_ILi64EEENS7_ILi256EEEEEELi256ENS_6half_tEfNS_4arch4Sm80ELb0ELb1ELb0ELb1ELb0ELb0ELb1ELb0EEENS1_21CollectiveEpilogueFwdINS6_IJS8_SA_S9_EEENS6_IJNS7_ILi1EEESI_SI_EEESC_SE_Li256ELb1ELb1ELb0ELb0EEENS1_19SingleTileSchedulerILb1ELb0ELb1ELi128EEEEEEEEEvNT_6ParamsE:
        .type           _ZN7cutlass13device_kernelIN5flash19enable_sm80_to_sm89INS1_16FlashAttnFwdSm80INS1_25CollectiveMainloopFwdSm80ILi8ELi1ELb0EN4cute5tupleIJNS5_1CILi128EEENS7_ILi64EEENS7_ILi256EEEEEELi256ENS_6half_tEfNS_4arch4Sm80ELb0ELb1ELb0ELb1ELb0ELb0ELb1ELb0EEENS1_21CollectiveEpilogueFwdINS6_IJS8_SA_S9_EEENS6_IJNS7_ILi1EEESI_SI_EEESC_SE_Li256ELb1ELb1ELb0ELb0EEENS1_19SingleTileSchedulerILb1ELb0ELb1ELi128EEEEEEEEEvNT_6ParamsE,@function
        .size           _ZN7cutlass13device_kernelIN5flash19enable_sm80_to_sm89INS1_16FlashAttnFwdSm80INS1_25CollectiveMainloopFwdSm80ILi8ELi1ELb0EN4cute5tupleIJNS5_1CILi128EEENS7_ILi64EEENS7_ILi256EEEEEELi256ENS_6half_tEfNS_4arch4Sm80ELb0ELb1ELb0ELb1ELb0ELb0ELb1ELb0EEENS1_21CollectiveEpilogueFwdINS6_IJS8_SA_S9_EEENS6_IJNS7_ILi1EEESI_SI_EEESC_SE_Li256ELb1ELb1ELb0ELb0EEENS1_19SingleTileSchedulerILb1ELb0ELb1ELi128EEEEEEEEEvNT_6ParamsE,(.L_x_31 - _ZN7cutlass13device_kernelIN5flash19enable_sm80_to_sm89INS1_16FlashAttnFwdSm80INS1_25CollectiveMainloopFwdSm80ILi8ELi1ELb0EN4cute5tupleIJNS5_1CILi128EEENS7_ILi64EEENS7_ILi256EEEEEELi256ENS_6half_tEfNS_4arch4Sm80ELb0ELb1ELb0ELb1ELb0ELb0ELb1ELb0EEENS1_21CollectiveEpilogueFwdINS6_IJS8_SA_S9_EEENS6_IJNS7_ILi1EEESI_SI_EEESC_SE_Li256ELb1ELb1ELb0ELb0EEENS1_19SingleTileSchedulerILb1ELb0ELb1ELi128EEEEEEEEEvNT_6ParamsE)
        .other          _ZN7cutlass13device_kernelIN5flash19enable_sm80_to_sm89INS1_16FlashAttnFwdSm80INS1_25CollectiveMainloopFwdSm80ILi8ELi1ELb0EN4cute5tupleIJNS5_1CILi128EEENS7_ILi64EEENS7_ILi256EEEEEELi256ENS_6half_tEfNS_4arch4Sm80ELb0ELb1ELb0ELb1ELb0ELb0ELb1ELb0EEENS1_21CollectiveEpilogueFwdINS6_IJS8_SA_S9_EEENS6_IJNS7_ILi1EEESI_SI_EEESC_SE_Li256ELb1ELb1ELb0ELb0EEENS1_19SingleTileSchedulerILb1ELb0ELb1ELi128EEEEEEEEEvNT_6ParamsE,@"STO_CUDA_ENTRY STV_DEFAULT"
_ZN7cutlass13device_kernelIN5flash19enable_sm80_to_sm89INS1_16FlashAttnFwdSm80INS1_25CollectiveMainloopFwdSm80ILi8ELi1ELb0EN4cute5tupleIJNS5_1CILi128EEENS7_ILi64EEENS7_ILi256EEEEEELi256ENS_6half_tEfNS_4arch4Sm80ELb0ELb1ELb0ELb1ELb0ELb0ELb1ELb0EEENS1_21CollectiveEpilogueFwdINS6_IJS8_SA_S9_EEENS6_IJNS7_ILi1EEESI_SI_EEESC_SE_Li256ELb1ELb1ELb0ELb0EEENS1_19SingleTileSchedulerILb1ELb0ELb1ELi128EEEEEEEEEvNT_6ParamsE:
[----:B------:R-:W-:Y:S01]  /*0000*/  LDC R1, c[0x0][0x28] ;  /* 0x00000a00ff017b82 */ /* 0x000fe20000000800 */
[----:B------:R-:W-:Y:S05]  /*0010*/  EXIT ;  /* 0x000000000000794d */ /* 0x000fea0003800000 */
.L_x_13:
        /* <DEDUP_REMOVED lines=14> */
.L_x_31:


//--------------------- .text._ZN7cutlass13device_kernelIN5flash19enable_sm80_to_sm89INS1_16FlashAttnFwdSm80INS1_25CollectiveMainloopFwdSm80ILi8ELi1ELb0EN4cute5tupleIJNS5_1CILi128EEENS7_ILi48EEENS7_ILi256EEEEEELi256ENS_6half_tEfNS_4arch4Sm80ELb0ELb1ELb0ELb1ELb0ELb1ELb1ELb0EEENS1_21CollectiveEpilogueFwdINS6_IJS8_SA_S9_EEENS6_IJNS7_ILi1EEESI_SI_EEESC_SE_Li256ELb1ELb1ELb0ELb0EEENS1_19SingleTileSchedulerILb1ELb0ELb1ELi128EEEEEEEEEvNT_6ParamsE --------------------------
	.section	.text._ZN7cutlass13device_kernelIN5flash19enable_sm80_to_sm89INS1_16FlashAttnFwdSm80INS1_25CollectiveMainloopFwdSm80ILi8ELi1ELb0EN4cute5tupleIJNS5_1CILi128EEENS7_ILi48EEENS7_ILi256EEEEEELi256ENS_6half_tEfNS_4arch4Sm80ELb0ELb1ELb0ELb1ELb0ELb1ELb1ELb0EEENS1_21CollectiveEpilogueFwdINS6_IJS8_SA_S9_EEENS6_IJNS7_ILi1EEESI_SI_EEESC_SE_Li256ELb1ELb1ELb0ELb0EEENS1_19SingleTileSchedulerILb1ELb0ELb1ELi128EEEEEEEEEvNT_6ParamsE,"ax",@progbits
	.align	128
.text._ZN7cutlass13device_kernelIN5flash19enable_sm80_to_sm89INS1_16FlashAttnFwdSm80INS1_25CollectiveMainloopFwdSm80ILi8ELi1ELb0EN4cute5tupleIJNS5_1CILi128EEENS7_ILi48EEENS7_ILi256EEEEEELi256ENS_6half_tEfNS_4arch4Sm80ELb0ELb1ELb0ELb1ELb0ELb1ELb1ELb0EEENS1_21CollectiveEpilogueFwdINS6_IJS8_SA_S9_EEENS6_IJNS7_ILi1EEESI_SI_EEESC_SE_Li256ELb1ELb1ELb0ELb0EEENS1_19SingleTileSchedulerILb1ELb0ELb1ELi128EEEEEEEEEvNT_6ParamsE:
        .type           _ZN7cutlass13device_kernelIN5flash19enable_sm80_to_sm89INS1_16FlashAttnFwdSm80INS1_25CollectiveMainloopFwdSm80ILi8ELi1ELb0EN4cute5tupleIJNS5_1CILi128EEENS7_ILi48EEENS7_ILi256EEEEEELi256ENS_6half_tEfNS_4arch4Sm80ELb0ELb1ELb0ELb1ELb0ELb1ELb1ELb0EEENS1_21CollectiveEpilogueFwdINS6_IJS8_SA_S9_EEENS6_IJNS7_ILi1EEESI_SI_EEESC_SE_Li256ELb1ELb1ELb0ELb0EEENS1_19SingleTileSchedulerILb1ELb0ELb1ELi128EEEEEEEEEvNT_6ParamsE,@function
        .size           _ZN7cutlass13device_kernelIN5flash19enable_sm80_to_sm89INS1_16FlashAttnFwdSm80INS1_25CollectiveMainloopFwdSm80ILi8ELi1ELb0EN4cute5tupleIJNS5_1CILi128EEENS7_ILi48EEENS7_ILi256EEEEEELi256ENS_6half_tEfNS_4arch4Sm80ELb0ELb1ELb0ELb1ELb0ELb1ELb1ELb0EEENS1_21CollectiveEpilogueFwdINS6_IJS8_SA_S9_EEENS6_IJNS7_ILi1EEESI_SI_EEESC_SE_Li256ELb1ELb1ELb0ELb0EEENS1_19SingleTileSchedulerILb1ELb0ELb1ELi128EEEEEEEEEvNT_6ParamsE,(.L_x_32 - _ZN7cutlass13device_kernelIN5flash19enable_sm80_to_sm89INS1_16FlashAttnFwdSm80INS1_25CollectiveMainloopFwdSm80ILi8ELi1ELb0EN4cute5tupleIJNS5_1CILi128EEENS7_ILi48EEENS7_ILi256EEEEEELi256ENS_6half_tEfNS_4arch4Sm80ELb0ELb1ELb0ELb1ELb0ELb1ELb1ELb0EEENS1_21CollectiveEpilogueFwdINS6_IJS8_SA_S9_EEENS6_IJNS7_ILi1EEESI_SI_EEESC_SE_Li256ELb1ELb1ELb0ELb0EEENS1_19SingleTileSchedulerILb1ELb0ELb1ELi128EEEEEEEEEvNT_6ParamsE)
        .other          _ZN7cutlass13device_kernelIN5flash19enable_sm80_to_sm89INS1_16FlashAttnFwdSm80INS1_25CollectiveMainloopFwdSm80ILi8ELi1ELb0EN4cute5tupleIJNS5_1CILi128EEENS7_ILi48EEENS7_ILi256EEEEEELi256ENS_6half_tEfNS_4arch4Sm80ELb0ELb1ELb0ELb1ELb0ELb1ELb1ELb0EEENS1_21CollectiveEpilogueFwdINS6_IJS8_SA_S9_EEENS6_IJNS7_ILi1EEESI_SI_EEESC_SE_Li256ELb1ELb1ELb0ELb0EEENS1_19SingleTileSchedulerILb1ELb0ELb1ELi128EEEEEEEEEvNT_6ParamsE,@"STO_CUDA_ENTRY STV_DEFAULT"
_ZN7cutlass13device_kernelIN5flash19enable_sm80_to_sm89INS1_16FlashAttnFwdSm80INS1_25CollectiveMainloopFwdSm80ILi8ELi1ELb0EN4cute5tupleIJNS5_1CILi128EEENS7_ILi48EEENS7_ILi256EEEEEELi256ENS_6half_tEfNS_4arch4Sm80ELb0ELb1ELb0ELb1ELb0ELb1ELb1ELb0EEENS1_21CollectiveEpilogueFwdINS6_IJS8_SA_S9_EEENS6_IJNS7_ILi1EEESI_SI_EEESC_SE_Li256ELb1ELb1ELb0ELb0EEENS1_19SingleTileSchedulerILb1ELb0ELb1ELi128EEEEEEEEEvNT_6ParamsE:
[----:B------:R-:W-:Y:S01]  /*0000*/  LDC R1, c[0x0][0x28] ;  /* 0x00000a00ff017b82 */ /* 0x000fe20000000800 */
[----:B------:R-:W-:Y:S05]  /*0010*/  EXIT ;  /* 0x000000000000794d */ /* 0x000fea0003800000 */
.L_x_14:
        /* <DEDUP_REMOVED lines=14> */
.L_x_32:


//--------------------- .text._ZN7cutlass13device_kernelIN5flash19enable_sm80_to_sm89INS1_16FlashAttnFwdSm80INS1_25CollectiveMainloopFwdSm80ILi8ELi1ELb0EN4cute5tupleIJNS5_1CILi128EEENS7_ILi96EEENS7_ILi256EEEEEELi256ENS_6half_tEfNS_4arch4Sm80ELb1ELb0ELb0ELb0ELb0ELb0ELb1ELb0EEENS1_21CollectiveEpilogueFwdINS6_IJS8_SA_S9_EEENS6_IJNS7_ILi1EEESI_SI_EEESC_SE_Li256ELb0ELb1ELb0ELb0EEENS1_30DynamicPersistentTileSchedulerILi256ELi256ELb0ELb1ELb0EEEEEEEEEvNT_6ParamsE --------------------------
	.section	.text._ZN7cutlass13device_kernelIN5flash19enable_sm80_to_sm89INS1_16FlashAttnFwdSm80INS1_25CollectiveMainloopFwdSm80ILi8ELi1ELb0EN4cute5tupleIJNS5_1CILi128EEENS7_ILi96EEENS7_ILi256EEEEEELi256ENS_6half_tEfNS_4arch4Sm80ELb1ELb0ELb0ELb0ELb0ELb0ELb1ELb0EEENS1_21CollectiveEpilogueFwdINS6_IJS8_SA_S9_EEENS6_IJNS7_ILi1EEESI_SI_EEESC_SE_Li256ELb0ELb1ELb0ELb0EEENS1_30DynamicPersistentTileSchedulerILi256ELi256ELb0ELb1ELb0EEEEEEEEEvNT_6ParamsE,"ax",@progbits
	.align	128
.text._ZN7cutlass13device_kernelIN5flash19enable_sm80_to_sm89INS1_16FlashAttnFwdSm80INS1_25CollectiveMainloopFwdSm80ILi8ELi1ELb0EN4cute5tupleIJNS5_1CILi128EEENS7_ILi96EEENS7_ILi256EEEEEELi256ENS_6half_tEfNS_4arch4Sm80ELb1ELb0ELb0ELb0ELb0ELb0ELb1ELb0EEENS1_21CollectiveEpilogueFwdINS6_IJS8_SA_S9_EEENS6_IJNS7_ILi1EEESI_SI_EEESC_SE_Li256ELb0ELb1ELb0ELb0EEENS1_30DynamicPersistentTileSchedulerILi256ELi256ELb0ELb1ELb0EEEEEEEEEvNT_6ParamsE:
        .type           _ZN7cutlass13device_kernelIN5flash19enable_sm80_to_sm89INS1_16FlashAttnFwdSm80INS1_25CollectiveMainloopFwdSm80ILi8ELi1ELb0EN4cute5tupleIJNS5_1CILi128EEENS7_ILi96EEENS7_ILi256EEEEEELi256ENS_6half_tEfNS_4arch4Sm80ELb1ELb0ELb0ELb0ELb0ELb0ELb1ELb0EEENS1_21CollectiveEpilogueFwdINS6_IJS8_SA_S9_EEENS6_IJNS7_ILi1EEESI_SI_EEESC_SE_Li256ELb0ELb1ELb0ELb0EEENS1_30DynamicPersistentTileSchedulerILi256ELi256ELb0ELb1ELb0EEEEEEEEEvNT_6ParamsE,@function
        .size           _ZN7cutlass13device_kernelIN5flash19enable_sm80_to_sm89INS1_16FlashAttnFwdSm80INS1_25CollectiveMainloopFwdSm80ILi8ELi1ELb0EN4cute5tupleIJNS5_1CILi128EEENS7_ILi96EEENS7_ILi256EEEEEELi256ENS_6half_tEfNS_4arch4Sm80ELb1ELb0ELb0ELb0ELb0ELb0ELb1ELb0EEENS1_21CollectiveEpilogueFwdINS6_IJS8_SA_S9_EEENS6_IJNS7_ILi1EEESI_SI_EEESC_SE_Li256ELb0ELb1ELb0ELb0EEENS1_30DynamicPersistentTileSchedulerILi256ELi256ELb0ELb1ELb0EEEEEEEEEvNT_6ParamsE,(.L_x_33 - _ZN7cutlass13device_kernelIN5flash19enable_sm80_to_sm89INS1_16FlashAttnFwdSm80INS1_25CollectiveMainloopFwdSm80ILi8ELi1ELb0EN4cute5tupleIJNS5_1CILi128EEENS7_ILi96EEENS7_ILi256EEEEEELi256ENS_6half_tEfNS_4arch4Sm80ELb1ELb0ELb0ELb0ELb0ELb0ELb1ELb0EEENS1_21CollectiveEpilogueFwdINS6_IJS8_SA_S9_EEENS6_IJNS7_ILi1EEESI_SI_EEESC_SE_Li256ELb0ELb1ELb0ELb0EEENS1_30DynamicPersistentTileSchedulerILi256ELi256ELb0ELb1ELb0EEEEEEEEEvNT_6ParamsE)
        .other          _ZN7cutlass13device_kernelIN5flash19enable_sm80_to_sm89INS1_16FlashAttnFwdSm80INS1_25CollectiveMainloopFwdSm80ILi8ELi1ELb0EN4cute5tupleIJNS5_1CILi128EEENS7_ILi96EEENS7_ILi256EEEEEELi256ENS_6half_tEfNS_4arch4Sm80ELb1ELb0ELb0ELb0ELb0ELb0ELb1ELb0EEENS1_21CollectiveEpilogueFwdINS6_IJS8_SA_S9_EEENS6_IJNS7_ILi1EEESI_SI_EEESC_SE_Li256ELb0ELb1ELb0ELb0EEENS1_30DynamicPersistentTileSchedulerILi256ELi256ELb0ELb1ELb0EEEEEEEEEvNT_6ParamsE,@"STO_CUDA_ENTRY STV_DEFAULT"
_ZN7cutlass13device_kernelIN5flash19enable_sm80_to_sm89INS1_16FlashAttnFwdSm80INS1_25CollectiveMainloopFwdSm80ILi8ELi1ELb0EN4cute5tupleIJNS5_1CILi128EEENS7_ILi96EEENS7_ILi256EEEEEELi256ENS_6half_tEfNS_4arch4Sm80ELb1ELb0ELb0ELb0ELb0ELb0ELb1ELb0EEENS1_21CollectiveEpilogueFwdINS6_IJS8_SA_S9_EEENS6_IJNS7_ILi1EEESI_SI_EEESC_SE_Li256ELb0ELb1ELb0ELb0EEENS1_30DynamicPersistentTileSchedulerILi256ELi256ELb0ELb1ELb0EEEEEEEEEvNT_6ParamsE:
[----:B------:R-:W-:Y:S01]  /*0000*/  LDC R1, c[0x0][0x28] ;  /* 0x00000a00ff017b82 */ /* 0x000fe20000000800 */
[----:B------:R-:W-:Y:S05]  /*0010*/  EXIT ;  /* 0x000000000000794d */ /* 0x000fea0003800000 */
.L_x_15:
        /* <DEDUP_REMOVED lines=14> */
.L_x_33:


//--------------------- .text._ZN7cutlass13device_kernelIN5flash19enable_sm80_to_sm89INS1_16FlashAttnFwdSm80INS1_25CollectiveMainloopFwdSm80ILi8ELi1ELb0EN4cute5tupleIJNS5_1CILi128EEENS7_ILi96EEENS7_ILi256EEEEEELi256ENS_6half_tEfNS_4arch4Sm80ELb1ELb0ELb0ELb1ELb0ELb0ELb1ELb0EEENS1_21CollectiveEpilogueFwdINS6_IJS8_SA_S9_EEENS6_IJNS7_ILi1EEESI_SI_EEESC_SE_Li256ELb1ELb1ELb0ELb0EEENS1_19SingleTileSchedulerILb1ELb0ELb1ELi128EEEEEEEEEvNT_6ParamsE --------------------------
	.section	.text._ZN7cutlass13device_kernelIN5flash19enable_sm80_to_sm89INS1_16FlashAttnFwdSm80INS1_25CollectiveMainloopFwdSm80ILi8ELi1ELb0EN4cute5tupleIJNS5_1CILi128EEENS7_ILi96EEENS7_ILi256EEEEEELi256ENS_6half_tEfNS_4arch4Sm80ELb1ELb0ELb0ELb1ELb0ELb0ELb1ELb0EEENS1_21CollectiveEpilogueFwdINS6_IJS8_SA_S9_EEENS6_IJNS7_ILi1EEESI_SI_EEESC_SE_Li256ELb1ELb1ELb0ELb0EEENS1_19SingleTileSchedulerILb1ELb0ELb1ELi128EEEEEEEEEvNT_6ParamsE,"ax",@progbits
	.align	128
.text._ZN7cutlass13device_kernelIN5flash19enable_sm80_to_sm89INS1_16FlashAttnFwdSm80INS1_25CollectiveMainloopFwdSm80ILi8ELi1ELb0EN4cute5tupleIJNS5_1CILi128EEENS7_ILi96EEENS7_ILi256EEEEEELi256ENS_6half_tEfNS_4arch4Sm80ELb1ELb0ELb0ELb1ELb0ELb0ELb1ELb0EEENS1_21CollectiveEpilogueFwdINS6_IJS8_SA_S9_EEENS6_IJNS7_ILi1EEESI_SI_EEESC_SE_Li256ELb1ELb1ELb0ELb0EEENS1_19SingleTileSchedulerILb1ELb0ELb1ELi128EEEEEEEEEvNT_6ParamsE:
        .type           _ZN7cutlass13device_kernelIN5flash19enable_sm80_to_sm89INS1_16FlashAttnFwdSm80INS1_25CollectiveMainloopFwdSm80ILi8ELi1ELb0EN4cute5tupleIJNS5_1CILi128EEENS7_ILi96EEENS7_ILi256EEEEEELi256ENS_6half_tEfNS_4arch4Sm80ELb1ELb0ELb0ELb1ELb0ELb0ELb1ELb0EEENS1_21CollectiveEpilogueFwdINS6_IJS8_SA_S9_EEENS6_IJNS7_ILi1EEESI_SI_EEESC_SE_Li256ELb1ELb1ELb0ELb0EEENS1_19SingleTileSchedulerILb1ELb0ELb1ELi128EEEEEEEEEvNT_6ParamsE,@function
        .size           _ZN7cutlass13device_kernelIN5flash19enable_sm80_to_sm89INS1_16FlashAttnFwdSm80INS1_25CollectiveMainloopFwdSm80ILi8ELi1ELb0EN4cute5tupleIJNS5_1CILi128EEENS7_ILi96EEENS7_ILi256EEEEEELi256ENS_6half_tEfNS_4arch4Sm80ELb1ELb0ELb0ELb1ELb0ELb0ELb1ELb0EEENS1_21CollectiveEpilogueFwdINS6_IJS8_SA_S9_EEENS6_IJNS7_ILi1EEESI_SI_EEESC_SE_Li256ELb1ELb1ELb0ELb0EEENS1_19SingleTileSchedulerILb1ELb0ELb1ELi128EEEEEEEEEvNT_6ParamsE,(.L_x_34 - _ZN7cutlass13device_kernelIN5flash19enable_sm80_to_sm89INS1_16FlashAttnFwdSm80INS1_25CollectiveMainloopFwdSm80ILi8ELi1ELb0EN4cute5tupleIJNS5_1CILi128EEENS7_ILi96EEENS7_ILi256EEEEEELi256ENS_6half_tEfNS_4arch4Sm80ELb1ELb0ELb0ELb1ELb0ELb0ELb1ELb0EEENS1_21CollectiveEpilogueFwdINS6_IJS8_SA_S9_EEENS6_IJNS7_ILi1EEESI_SI_EEESC_SE_Li256ELb1ELb1ELb0ELb0EEENS1_19SingleTileSchedulerILb1ELb0ELb1ELi128EEEEEEEEEvNT_6ParamsE)
        .other          _ZN7cutlass13device_kernelIN5flash19enable_sm80_to_sm89INS1_16FlashAttnFwdSm80INS1_25CollectiveMainloopFwdSm80ILi8ELi1ELb0EN4cute5tupleIJNS5_1CILi128EEENS7_ILi96EEENS7_ILi256EEEEEELi256ENS_6half_tEfNS_4arch4Sm80ELb1ELb0ELb0ELb1ELb0ELb0ELb1ELb0EEENS1_21CollectiveEpilogueFwdINS6_IJS8_SA_S9_EEENS6_IJNS7_ILi1EEESI_SI_EEESC_SE_Li256ELb1ELb1ELb0ELb0EEENS1_19SingleTileSchedulerILb1ELb0ELb1ELi128EEEEEEEEEvNT_6ParamsE,@"STO_CUDA_ENTRY STV_DEFAULT"
_ZN7cutlass13device_kernelIN5flash19enable_sm80_to_sm89INS1_16FlashAttnFwdSm80INS1_25CollectiveMainloopFwdSm80ILi8ELi1ELb0EN4cute5tupleIJNS5_1CILi128EEENS7_ILi96EEENS7_ILi256EEEEEELi256ENS_6half_tEfNS_4arch4Sm80ELb1ELb0ELb0ELb1ELb0ELb0ELb1ELb0EEENS1_21CollectiveEpilogueFwdINS6_IJS8_SA_S9_EEENS6_IJNS7_ILi1EEESI_SI_EEESC_SE_Li256ELb1ELb1ELb0ELb0EEENS1_19SingleTileSchedulerILb1ELb0ELb1ELi128EEEEEEEEEvNT_6ParamsE:
[----:B------:R-:W-:Y:S01]  /*0000*/  LDC R1, c[0x0][0x28] ;  /* 0x00000a00ff017b82 */ /* 0x000fe20000000800 */
[----:B------:R-:W-:Y:S05]  /*0010*/  EXIT ;  /* 0x000000000000794d */ /* 0x000fea0003800000 */
.L_x_16:
        /* <DEDUP_REMOVED lines=14> */
.L_x_34:


//--------------------- .text._ZN7cutlass13device_kernelIN5flash19enable_sm80_to_sm89INS1_16FlashAttnFwdSm80INS1_25CollectiveMainloopFwdSm80ILi8ELi1ELb0EN4cute5tupleIJNS5_1CILi128EEENS7_ILi48EEENS7_ILi256EEEEEELi256ENS_6half_tEfNS_4arch4Sm80ELb1ELb0ELb0ELb1ELb0ELb1ELb1ELb0EEENS1_21CollectiveEpilogueFwdINS6_IJS8_SA_S9_EEENS6_IJNS7_ILi1EEESI_SI_EEESC_SE_Li256ELb1ELb1ELb0ELb0EEENS1_19SingleTileSchedulerILb1ELb0ELb1ELi128EEEEEEEEEvNT_6ParamsE --------------------------
	.section	.text._ZN7cutlass13device_kernelIN5flash19enable_sm80_to_sm89INS1_16FlashAttnFwdSm80INS1_25CollectiveMainloopFwdSm80ILi8ELi1ELb0EN4cute5tupleIJNS5_1CILi128EEENS7_ILi48EEENS7_ILi256EEEEEELi256ENS_6half_tEfNS_4arch4Sm80ELb1ELb0ELb0ELb1ELb0ELb1ELb1ELb0EEENS1_21CollectiveEpilogueFwdINS6_IJS8_SA_S9_EEENS6_IJNS7_ILi1EEESI_SI_EEESC_SE_Li256ELb1ELb1ELb0ELb0EEENS1_19SingleTileSchedulerILb1ELb0ELb1ELi128EEEEEEEEEvNT_6ParamsE,"ax",@progbits
	.align	128
.text._ZN7cutlass13device_kernelIN5flash19enable_sm80_to_sm89INS1_16FlashAttnFwdSm80INS1_25CollectiveMainloopFwdSm80ILi8ELi1ELb0EN4cute5tupleIJNS5_1CILi128EEENS7_ILi48EEENS7_ILi256EEEEEELi256ENS_6half_tEfNS_4arch4Sm80ELb1ELb0ELb0ELb1ELb0ELb1ELb1ELb0EEENS1_21CollectiveEpilogueFwdINS6_IJS8_SA_S9_EEENS6_IJNS7_ILi1EEESI_SI_EEESC_SE_Li256ELb1ELb1ELb0ELb0EEENS1_19SingleTileSchedulerILb1ELb0ELb1ELi128EEEEEEEEEvNT_6ParamsE:
        .type           _ZN7cutlass13device_kernelIN5flash19enable_sm80_to_sm89INS1_16FlashAttnFwdSm80INS1_25CollectiveMainloopFwdSm80ILi8ELi1ELb0EN4cute5tupleIJNS5_1CILi128EEENS7_ILi48EEENS7_ILi256EEEEEELi256ENS_6half_tEfNS_4arch4Sm80ELb1ELb0ELb0ELb1ELb0ELb1ELb1ELb0EEENS1_21CollectiveEpilogueFwdINS6_IJS8_SA_S9_EEENS6_IJNS7_ILi1EEESI_SI_EEESC_SE_Li256ELb1ELb1ELb0ELb0EEENS1_19SingleTileSchedulerILb1ELb0ELb1ELi128EEEEEEEEEvNT_6ParamsE,@function
        .size           _ZN7cutlass13device_kernelIN5flash19enable_sm80_to_sm89INS1_16FlashAttnFwdSm80INS1_25CollectiveMainloopFwdSm80ILi8ELi1ELb0EN4cute5tupleIJNS5_1CILi128EEENS7_ILi48EEENS7_ILi256EEEEEELi256ENS_6half_tEfNS_4arch4Sm80ELb1ELb0ELb0ELb1ELb0ELb1ELb1ELb0EEENS1_21CollectiveEpilogueFwdINS6_IJS8_SA_S9_EEENS6_IJNS7_ILi1EEESI_SI_EEESC_SE_Li256ELb1ELb1ELb0ELb0EEENS1_19SingleTileSchedulerILb1ELb0ELb1ELi128EEEEEEEEEvNT_6ParamsE,(.L_x_35 - _ZN7cutlass13device_kernelIN5flash19enable_sm80_to_sm89INS1_16FlashAttnFwdSm80INS1_25CollectiveMainloopFwdSm80ILi8ELi1ELb0EN4cute5tupleIJNS5_1CILi128EEENS7_ILi48EEENS7_ILi256EEEEEELi256ENS_6half_tEfNS_4arch4Sm80ELb1ELb0ELb0ELb1ELb0ELb1ELb1ELb0EEENS1_21CollectiveEpilogueFwdINS6_IJS8_SA_S9_EEENS6_IJNS7_ILi1EEESI_SI_EEESC_SE_Li256ELb1ELb1ELb0ELb0EEENS1_19SingleTileSchedulerILb1ELb0ELb1ELi128EEEEEEEEEvNT_6ParamsE)
        .other          _ZN7cutlass13device_kernelIN5flash19enable_sm80_to_sm89INS1_16FlashAttnFwdSm80INS1_25CollectiveMainloopFwdSm80ILi8ELi1ELb0EN4cute5tupleIJNS5_1CILi128EEENS7_ILi48EEENS7_ILi256EEEEEELi256ENS_6half_tEfNS_4arch4Sm80ELb1ELb0ELb0ELb1ELb0ELb1ELb1ELb0EEENS1_21CollectiveEpilogueFwdINS6_IJS8_SA_S9_EEENS6_IJNS7_ILi1EEESI_SI_EEESC_SE_Li256ELb1ELb1ELb0ELb0EEENS1_19SingleTileSchedulerILb1ELb0ELb1ELi128EEEEEEEEEvNT_6ParamsE,@"STO_CUDA_ENTRY STV_DEFAULT"
_ZN7cutlass13device_kernelIN5flash19enable_sm80_to_sm89INS1_16FlashAttnFwdSm80INS1_25CollectiveMainloopFwdSm80ILi8ELi1ELb0EN4cute5tupleIJNS5_1CILi128EEENS7_ILi48EEENS7_ILi256EEEEEELi256ENS_6half_tEfNS_4arch4Sm80ELb1ELb0ELb0ELb1ELb0ELb1ELb1ELb0EEENS1_21CollectiveEpilogueFwdINS6_IJS8_SA_S9_EEENS6_IJNS7_ILi1EEESI_SI_EEESC_SE_Li256ELb1ELb1ELb0ELb0EEENS1_19SingleTileSchedulerILb1ELb0ELb1ELi128EEEEEEEEEvNT_6ParamsE:
[----:B------:R-:W-:Y:S01]  /*0000*/  LDC R1, c[0x0][0x28] ;  /* 0x00000a00ff017b82 */ /* 0x000fe20000000800 */
[----:B------:R-:W-:Y:S05]  /*0010*/  EXIT ;  /* 0x000000000000794d */ /* 0x000fea0003800000 */
.L_x_17:
        /* <DEDUP_REMOVED lines=14> */
.L_x_35:


//--------------------- .nv.shared.reserved.0     --------------------------
	.section	.nv.shared.reserved.0,"aw",@nobits
	.weak		__nv_reservedSMEM_offset_0_alias
	.size		__nv_reservedSMEM_offset_0_alias, 0, 0
	.other		__nv_reservedSMEM_offset_0_alias,@"STO_CUDA_RESERVED_SHARED STV_DEFAULT"
__nv_reservedSMEM_offset_0_alias:
	.zero		0


//--------------------- .nv.global                --------------------------
	.section	.nv.global,"aw",@nobits
.nv.global:
	.type		_ZN66_INTERNAL_7fe396b5_30_flash_fwd_hdim256_fp16_sm80_cu_9949e2e8_43394cute1_E,@object
	.size		_ZN66_INTERNAL_7fe396b5_30_flash_fwd_hdim256_fp16_sm80_cu_9949e2e8_43394cute1_E,(_ZN66_INTERNAL_7fe396b5_30_flash_fwd_hdim256_fp16_sm80_cu_9949e2e8_43394cuda3std3__45__cpo6cbeginE - _ZN66_INTERNAL_7fe396b5_30_flash_fwd_hdim256_fp16_sm80_cu_9949e2e8_43394cute1_E)
_ZN66_INTERNAL_7fe396b5_30_flash_fwd_hdim256_fp16_sm80_cu_9949e2e8_43394cute1_E:
	.zero		1
	.type		_ZN66_INTERNAL_7fe396b5_30_flash_fwd_hdim256_fp16_sm80_cu_9949e2e8_43394cuda3std3__45__cpo6cbeginE,@object
	.size		_ZN66_INTERNAL_7fe396b5_30_flash_fwd_hdim256_fp16_sm80_cu_9949e2e8_43394cuda3std3__45__cpo6cbeginE,(_ZN66_INTERNAL_7fe396b5_30_flash_fwd_hdim256_fp16_sm80_cu_9949e2e8_43394cuda3std3__48in_placeE - _ZN66_INTERNAL_7fe396b5_30_flash_fwd_hdim256_fp16_sm80_cu_9949e2e8_43394cuda3std3__45__cpo6cbeginE)
_ZN66_INTERNAL_7fe396b5_30_flash_fwd_hdim256_fp16_sm80_cu_9949e2e8_43394cuda3std3__45__cpo6cbeginE:
	.zero		1
	.type		_ZN66_INTERNAL_7fe396b5_30_flash_fwd_hdim256_fp16_sm80_cu_9949e2e8_43394cuda3std3__48in_placeE,@object
	.size		_ZN66_INTERNAL_7fe396b5_30_flash_fwd_hdim256_fp16_sm80_cu_9949e2e8_43394cuda3std3__48in_placeE,(_ZN66_INTERNAL_7fe396b5_30_flash_fwd_hdim256_fp16_sm80_cu_9949e2e8_43394cuda3std6ranges3__45__cpo9iter_moveE - _ZN66_INTERNAL_7fe396b5_30_flash_fwd_hdim256_fp16_sm80_cu_9949e2e8_43394cuda3std3__48in_placeE)
_ZN66_INTERNAL_7fe396b5_30_flash_fwd_hdim256_fp16_sm80_cu_9949e2e8_43394cuda3std3__48in_placeE:
	.zero		1
	.type		_ZN66_INTERNAL_7fe396b5_30_flash_fwd_hdim256_fp16_sm80_cu_9949e2e8_43394cuda3std6ranges3__45__cpo9iter_moveE,@object
	.size		_ZN66_INTERNAL_7fe396b5_30_flash_fwd_hdim256_fp16_sm80_cu_9949e2e8_43394cuda3std6ranges3__45__cpo9iter_moveE,(_ZN66_INTERNAL_7fe396b5_30_flash_fwd_hdim256_fp16_sm80_cu_9949e2e8_43394cuda3std3__45__cpo5beginE - _ZN66_INTERNAL_7fe396b5_30_flash_fwd_hdim256_fp16_sm80_cu_9949e2e8_43394cuda3std6ranges3__45__cpo9iter_moveE)
_ZN66_INTERNAL_7fe396b5_30_flash_fwd_hdim256_fp16_sm80_cu_9949e2e8_43394cuda3std6ranges3__45__cpo9iter_moveE:
	.zero		1
	.type		_ZN66_INTERNAL_7fe396b5_30_flash_fwd_hdim256_fp16_sm80_cu_9949e2e8_43394cuda3std3__45__cpo5beginE,@object
	.size		_ZN66_INTERNAL_7fe396b5_30_flash_fwd_hdim256_fp16_sm80_cu_9949e2e8_43394cuda3std3__45__cpo5beginE,(_ZN66_INTERNAL_7fe396b5_30_flash_fwd_hdim256_fp16_sm80_cu_9949e2e8_43394cuda3std3__468_GLOBAL__N__7fe396b5_30_flash_fwd_hdim256_fp16_sm80_cu_9949e2e8_43396ignoreE - _ZN66_INTERNAL_7fe396b5_30_flash_fwd_hdim256_fp16_sm80_cu_9949e2e8_43394cuda3std3__45__cpo5beginE)
_ZN66_INTERNAL_7fe396b5_30_flash_fwd_hdim256_fp16_sm80_cu_9949e2e8_43394cuda3std3__45__cpo5beginE:
	.zero		1
	.type		_ZN66_INTERNAL_7fe396b5_30_flash_fwd_hdim256_fp16_sm80_cu_9949e2e8_43394cuda3std3__468_GLOBAL__N__7fe396b5_30_flash_fwd_hdim256_fp16_sm80_cu_9949e2e8_43396ignoreE,@object
	.size		_ZN66_INTERNAL_7fe396b5_30_flash_fwd_hdim256_fp16_sm80_cu_9949e2e8_43394cuda3std3__468_GLOBAL__N__7fe396b5_30_flash_fwd_hdim256_fp16_sm80_cu_9949e2e8_43396ignoreE,(_ZN66_INTERNAL_7fe396b5_30_flash_fwd_hdim256_fp16_sm80_cu_9949e2e8_43394cute7productE - _ZN66_INTERNAL_7fe396b5_30_flash_fwd_hdim256_fp16_sm80_cu_9949e2e8_43394cuda3std3__468_GLOBAL__N__7fe396b5_30_flash_fwd_hdim256_fp16_sm80_cu_9949e2e8_43396ignoreE)
_ZN66_INTERNAL_7fe396b5_30_flash_fwd_hdim256_fp16_sm80_cu_9949e2e8_43394cuda3std3__468_GLOBAL__N__7fe396b5_30_flash_fwd_hdim256_fp16_sm80_cu_9949e2e8_43396ignoreE:
	.zero		1
	.type		_ZN66_INTERNAL_7fe396b5_30_flash_fwd_hdim256_fp16_sm80_cu_9949e2e8_43394cute7productE,@object
	.size		_ZN66_INTERNAL_7fe396b5_30_flash_fwd_hdim256_fp16_sm80_cu_9949e2e8_43394cute7productE,(_ZN66_INTERNAL_7fe396b5_30_flash_fwd_hdim256_fp16_sm80_cu_9949e2e8_43394cuda3std3__45__cpo3endE - _ZN66_INTERNAL_7fe396b5_30_flash_fwd_hdim256_fp16_sm80_cu_9949e2e8_43394cute7productE)
_ZN66_INTERNAL_7fe396b5_30_flash_fwd_hdim256_fp16_sm80_cu_9949e2e8_43394cute7productE:
	.zero		1
	.type		_ZN66_INTERNAL_7fe396b5_30_flash_fwd_hdim256_fp16_sm80_cu_9949e2e8_43394cuda3std3__45__cpo3endE,@object
	.size		_ZN66_INTERNAL_7fe396b5_30_flash_fwd_hdim256_fp16_sm80_cu_9949e2e8_43394cuda3std3__45__cpo3endE,(_ZN66_INTERNAL_7fe396b5_30_flash_fwd_hdim256_fp16_sm80_cu_9949e2e8_43394cuda3std3__419piecewise_constructE - _ZN66_INTERNAL_7fe396b5_30_flash_fwd_hdim256_fp16_sm80_cu_9949e2e8_43394cuda3std3__45__cpo3endE)
_ZN66_INTERNAL_7fe396b5_30_flash_fwd_hdim256_fp16_sm80_cu_9949e2e8_43394cuda3std3__45__cpo3endE:
	.zero		1
	.type		_ZN66_INTERNAL_7fe396b5_30_flash_fwd_hdim256_fp16_sm80_cu_9949e2e8_43394cuda3std3__419piecewise_constructE,@object
	.size		_ZN66_INTERNAL_7fe396b5_30_flash_fwd_hdim256_fp16_sm80_cu_9949e2e8_43394cuda3std3__419piecewise_constructE,(_ZN66_INTERNAL_7fe396b5_30_flash_fwd_hdim256_fp16_sm80_cu_9949e2e8_43394cuda3std3__45__cpo4cendE - _ZN66_INTERNAL_7fe396b5_30_flash_fwd_hdim256_fp16_sm80_cu_9949e2e8_43394cuda3std3__419piecewise_constructE)
_ZN66_INTERNAL_7fe396b5_30_flash_fwd_hdim256_fp16_sm80_cu_9949e2e8_43394cuda3std3__419piecewise_constructE:
	.zero		1
	.type		_ZN66_INTERNAL_7fe396b5_30_flash_fwd_hdim256_fp16_sm80_cu_9949e2e8_43394cuda3std3__45__cpo4cendE,@object
	.size		_ZN66_INTERNAL_7fe396b5_30_flash_fwd_hdim256_fp16_sm80_cu_9949e2e8_43394cuda3std3__45__cpo4cendE,(_ZN66_INTERNAL_7fe396b5_30_flash_fwd_hdim256_fp16_sm80_cu_9949e2e8_43394cuda3std6ranges3__45__cpo4swapE - _ZN66_INTERNAL_7fe396b5_30_flash_fwd_hdim256_fp16_sm80_cu_9949e2e8_43394cuda3std3__45__cpo4cendE)
_ZN66_INTERNAL_7fe396b5_30_flash_fwd_hdim256_fp16_sm80_cu_9949e2e8_43394cuda3std3__45__cpo4cendE:
	.zero		1
	.type		_ZN66_INTERNAL_7fe396b5_30_flash_fwd_hdim256_fp16_sm80_cu_9949e2e8_43394cuda3std6ranges3__45__cpo4swapE,@object
	.size		_ZN66_INTERNAL_7fe396b5_30_flash_fwd_hdim256_fp16_sm80_cu_9949e2e8_43394cuda3std6ranges3__45__cpo4swapE,(.L_7 - _ZN66_INTERNAL_7fe396b5_30_flash_fwd_hdim256_fp16_sm80_cu_9949e2e8_43394cuda3std6ranges3__45__cpo4swapE)
_ZN66_INTERNAL_7fe396b5_30_flash_fwd_hdim256_fp16_sm80_cu_9949e2e8_43394cuda3std6ranges3__45__cpo4swapE:
	.zero		1
.L_7:


//--------------------- .nv.constant0._ZN7cutlass13device_kernelIN5flash19enable_sm80_to_sm89INS1_16FlashAttnFwdSm80INS1_25CollectiveMainloopFwdSm80ILi8ELi1ELb1EN4cute5tupleIJNS5_1CILi128EEENS7_ILi64EEENS7_ILi256EEEEEELi256ENS_6half_tEfNS_4arch4Sm80ELb0ELb0ELb0ELb0ELb0ELb0ELb1ELb0EEENS1_21CollectiveEpilogueFwdINS6_IJS8_SA_S9_EEENS6_IJNS7_ILi1EEESI_SI_EEESC_SE_Li256ELb0ELb1ELb0ELb0EEENS1_19SingleTileSchedulerILb0ELb0ELb1ELi128EEEEEEEEEvNT_6ParamsE --------------------------
	.section	.nv.constant0._ZN7cutlass13device_kernelIN5flash19enable_sm80_to_sm89INS1_16FlashAttnFwdSm80INS1_25CollectiveMainloopFwdSm80ILi8ELi1ELb1EN4cute5tupleIJNS5_1CILi128EEENS7_ILi64EEENS7_ILi256EEEEEELi256ENS_6half_tEfNS_4arch4Sm80ELb0ELb0ELb0ELb0ELb0ELb0ELb1ELb0EEENS1_21CollectiveEpilogueFwdINS6_IJS8_SA_S9_EEENS6_IJNS7_ILi1EEESI_SI_EEESC_SE_Li256ELb0ELb1ELb0ELb0EEENS1_19SingleTileSchedulerILb0ELb0ELb1ELi128EEEEEEEEEvNT_6ParamsE,"a",@progbits
	.sectionflags	@""
	.align	4
.nv.constant0._ZN7cutlass13device_kernelIN5flash19enable_sm80_to_sm89INS1_16FlashAttnFwdSm80INS1_25CollectiveMainloopFwdSm80ILi8ELi1ELb1EN4cute5tupleIJNS5_1CILi128EEENS7_ILi64EEENS7_ILi256EEEEEELi256ENS_6half_tEfNS_4arch4Sm80ELb0ELb0ELb0ELb0ELb0ELb0ELb1ELb0EEENS1_21CollectiveEpilogueFwdINS6_IJS8_SA_S9_EEENS6_IJNS7_ILi1EEESI_SI_EEESC_SE_Li256ELb0ELb1ELb0ELb0EEENS1_19SingleTileSchedulerILb0ELb0ELb1ELi128EEEEEEEEEvNT_6ParamsE:
	.zero		1576


//--------------------- .nv.constant0._ZN7cutlass13device_kernelIN5flash19enable_sm80_to_sm89INS1_16FlashAttnFwdSm80INS1_25CollectiveMainloopFwdSm80ILi8ELi1ELb1EN4cute5tupleIJNS5_1CILi128EEENS7_ILi64EEENS7_ILi256EEEEEELi256ENS_6half_tEfNS_4arch4Sm80ELb0ELb0ELb0ELb1ELb0ELb0ELb1ELb0EEENS1_21CollectiveEpilogueFwdINS6_IJS8_SA_S9_EEENS6_IJNS7_ILi1EEESI_SI_EEESC_SE_Li256ELb1ELb1ELb0ELb0EEENS1_19SingleTileSchedulerILb1ELb0ELb1ELi128EEEEEEEEEvNT_6ParamsE --------------------------
	.section	.nv.constant0._ZN7cutlass13device_kernelIN5flash19enable_sm80_to_sm89INS1_16FlashAttnFwdSm80INS1_25CollectiveMainloopFwdSm80ILi8ELi1ELb1EN4cute5tupleIJNS5_1CILi128EEENS7_ILi64EEENS7_ILi256EEEEEELi256ENS_6half_tEfNS_4arch4Sm80ELb0ELb0ELb0ELb1ELb0ELb0ELb1ELb0EEENS1_21CollectiveEpilogueFwdINS6_IJS8_SA_S9_EEENS6_IJNS7_ILi1EEESI_SI_EEESC_SE_Li256ELb1ELb1ELb0ELb0EEENS1_19SingleTileSchedulerILb1ELb0ELb1ELi128EEEEEEEEEvNT_6ParamsE,"a",@progbits
	.sectionflags	@""
	.align	4
.nv.constant0._ZN7cutlass13device_kernelIN5flash19enable_sm80_to_sm89INS1_16FlashAttnFwdSm80INS1_25CollectiveMainloopFwdSm80ILi8ELi1ELb1EN4cute5tupleIJNS5_1CILi128EEENS7_ILi64EEENS7_ILi256EEEEEELi256ENS_6half_tEfNS_4arch4Sm80ELb0ELb0ELb0ELb1ELb0ELb0ELb1ELb0EEENS1_21CollectiveEpilogueFwdINS6_IJS8_SA_S9_EEENS6_IJNS7_ILi1EEESI_SI_EEESC_SE_Li256ELb1ELb1ELb0ELb0EEENS1_19SingleTileSchedulerILb1ELb0ELb1ELi128EEEEEEEEEvNT_6ParamsE:
	.zero		1576


//--------------------- .nv.constant0._ZN7cutlass13device_kernelIN5flash19enable_sm80_to_sm89INS1_16FlashAttnFwdSm80INS1_25CollectiveMainloopFwdSm80ILi8ELi1ELb0EN4cute5tupleIJNS5_1CILi128EEENS7_ILi32EEENS7_ILi256EEEEEELi256ENS_6half_tEfNS_4arch4Sm80ELb0ELb0ELb0ELb1ELb0ELb1ELb1ELb0EEENS1_21CollectiveEpilogueFwdINS6_IJS8_SA_S9_EEENS6_IJNS7_ILi1EEESI_SI_EEESC_SE_Li256ELb1ELb1ELb0ELb0EEENS1_19SingleTileSchedulerILb1ELb0ELb1ELi128EEEEEEEEEvNT_6ParamsE --------------------------
	.section	.nv.constant0._ZN7cutlass13device_kernelIN5flash19enable_sm80_to_sm89INS1_16FlashAttnFwdSm80INS1_25CollectiveMainloopFwdSm80ILi8ELi1ELb0EN4cute5tupleIJNS5_1CILi128EEENS7_ILi32EEENS7_ILi256EEEEEELi256ENS_6half_tEfNS_4arch4Sm80ELb0ELb0ELb0ELb1ELb0ELb1ELb1ELb0EEENS1_21CollectiveEpilogueFwdINS6_IJS8_SA_S9_EEENS6_IJNS7_ILi1EEESI_SI_EEESC_SE_Li256ELb1ELb1ELb0ELb0EEENS1_19SingleTileSchedulerILb1ELb0ELb1ELi128EEEEEEEEEvNT_6ParamsE,"a",@progbits
	.sectionflags	@""
	.align	4
.nv.constant0._ZN7cutlass13device_kernelIN5flash19enable_sm80_to_sm89INS1_16FlashAttnFwdSm80INS1_25CollectiveMainloopFwdSm80ILi8ELi1ELb0EN4cute5tupleIJNS5_1CILi128EEENS7_ILi32EEENS7_ILi256EEEEEELi256ENS_6half_tEfNS_4arch4Sm80ELb0ELb0ELb0ELb1ELb0ELb1ELb1ELb0EEENS1_21CollectiveEpilogueFwdINS6_IJS8_SA_S9_EEENS6_IJNS7_ILi1EEESI_SI_EEESC_SE_Li256ELb1ELb1ELb0ELb0EEENS1_19SingleTileSchedulerILb1ELb0ELb1ELi128EEEEEEEEEvNT_6ParamsE:
	.zero		1576


//--------------------- .nv.constant0._ZN7cutlass13device_kernelIN5flash19enable_sm80_to_sm89INS1_16FlashAttnFwdSm80INS1_25CollectiveMainloopFwdSm80ILi8ELi1ELb1EN4cute5tupleIJNS5_1CILi128EEENS7_ILi48EEENS7_ILi256EEEEEELi256ENS_6half_tEfNS_4arch4Sm80ELb0ELb1ELb0ELb0ELb0ELb0ELb1ELb0EEENS1_21CollectiveEpilogueFwdINS6_IJS8_SA_S9_EEENS6_IJNS7_ILi1EEESI_SI_EEESC_SE_Li256ELb0ELb1ELb0ELb0EEENS1_19SingleTileSchedulerILb0ELb0ELb1ELi128EEEEEEEEEvNT_6ParamsE --------------------------
	.section	.nv.constant0._ZN7cutlass13device_kernelIN5flash19enable_sm80_to_sm89INS1_16FlashAttnFwdSm80INS1_25CollectiveMainloopFwdSm80ILi8ELi1ELb1EN4cute5tupleIJNS5_1CILi128EEENS7_ILi48EEENS7_ILi256EEEEEELi256ENS_6half_tEfNS_4arch4Sm80ELb0ELb1ELb0ELb0ELb0ELb0ELb1ELb0EEENS1_21CollectiveEpilogueFwdINS6_IJS8_SA_S9_EEENS6_IJNS7_ILi1EEESI_SI_EEESC_SE_Li256ELb0ELb1ELb0ELb0EEENS1_19SingleTileSchedulerILb0ELb0ELb1ELi128EEEEEEEEEvNT_6ParamsE,"a",@progbits
	.sectionflags	@""
	.align	4
.nv.constant0._ZN7cutlass13device_kernelIN5flash19enable_sm80_to_sm89INS1_16FlashAttnFwdSm80INS1_25CollectiveMainloopFwdSm80ILi8ELi1ELb1EN4cute5tupleIJNS5_1CILi128EEENS7_ILi48EEENS7_ILi256EEEEEELi256ENS_6half_tEfNS_4arch4Sm80ELb0ELb1ELb0ELb0ELb0ELb0ELb1ELb0EEENS1_21CollectiveEpilogueFwdINS6_IJS8_SA_S9_EEENS6_IJNS7_ILi1EEESI_SI_EEESC_SE_Li256ELb0ELb1ELb0ELb0EEENS1_19SingleTileSchedulerILb0ELb0ELb1ELi128EEEEEEEEEvNT_6ParamsE:
	.zero		1576


//--------------------- .nv.constant0._ZN7cutlass13device_kernelIN5flash19enable_sm80_to_sm89INS1_16FlashAttnFwdSm80INS1_25CollectiveMainloopFwdSm80ILi8ELi1ELb1EN4cute5tupleIJNS5_1CILi128EEENS7_ILi48EEENS7_ILi256EEEEEELi256ENS_6half_tEfNS_4arch4Sm80ELb0ELb1ELb0ELb1ELb0ELb0ELb1ELb0EEENS1_21CollectiveEpilogueFwdINS6_IJS8_SA_S9_EEENS6_IJNS7_ILi1EEESI_SI_EEESC_SE_Li256ELb1ELb1ELb0ELb0EEENS1_19SingleTileSchedulerILb1ELb0ELb1ELi128EEEEEEEEEvNT_6ParamsE --------------------------
	.section	.nv.constant0._ZN7cutlass13device_kernelIN5flash19enable_sm80_to_sm89INS1_16FlashAttnFwdSm80INS1_25CollectiveMainloopFwdSm80ILi8ELi1ELb1EN4cute5tupleIJNS5_1CILi128EEENS7_ILi48EEENS7_ILi256EEEEEELi256ENS_6half_tEfNS_4arch4Sm80ELb0ELb1ELb0ELb1ELb0ELb0ELb1ELb0EEENS1_21CollectiveEpilogueFwdINS6_IJS8_SA_S9_EEENS6_IJNS7_ILi1EEESI_SI_EEESC_SE_Li256ELb1ELb1ELb0ELb0EEENS1_19SingleTileSchedulerILb1ELb0ELb1ELi128EEEEEEEEEvNT_6ParamsE,"a",@progbits
	.sectionflags	@""
	.align	4
.nv.constant0._ZN7cutlass13device_kernelIN5flash19enable_sm80_to_sm89INS1_16FlashAttnFwdSm80INS1_25CollectiveMainloopFwdSm80ILi8ELi1ELb1EN4cute5tupleIJNS5_1CILi128EEENS7_ILi48EEENS7_ILi256EEEEEELi256ENS_6half_tEfNS_4arch4Sm80ELb0ELb1ELb0ELb1ELb0ELb0ELb1ELb0EEENS1_21CollectiveEpilogueFwdINS6_IJS8_SA_S9_EEENS6_IJNS7_ILi1EEESI_SI_EEESC_SE_Li256ELb1ELb1ELb0ELb0EEENS1_19SingleTileSchedulerILb1ELb0ELb1ELi128EEEEEEEEEvNT_6ParamsE:
	.zero		1576


//--------------------- .nv.constant0._ZN7cutlass13device_kernelIN5flash19enable_sm80_to_sm89INS1_16FlashAttnFwdSm80INS1_25CollectiveMainloopFwdSm80ILi8ELi1ELb0EN4cute5tupleIJNS5_1CILi128EEENS7_ILi32EEENS7_ILi256EEEEEELi256ENS_6half_tEfNS_4arch4Sm80ELb0ELb1ELb0ELb1ELb0ELb1ELb1ELb0EEENS1_21CollectiveEpilogueFwdINS6_IJS8_SA_S9_EEENS6_IJNS7_ILi1EEESI_SI_EEESC_SE_Li256ELb1ELb1ELb0ELb0EEENS1_19SingleTileSchedulerILb1ELb0ELb1ELi128EEEEEEEEEvNT_6ParamsE --------------------------
	.section	.nv.constant0._ZN7cutlass13device_kernelIN5flash19enable_sm80_to_sm89INS1_16FlashAttnFwdSm80INS1_25CollectiveMainloopFwdSm80ILi8ELi1ELb0EN4cute5tupleIJNS5_1CILi128EEENS7_ILi32EEENS7_ILi256EEEEEELi256ENS_6half_tEfNS_4arch4Sm80ELb0ELb1ELb0ELb1ELb0ELb1ELb1ELb0EEENS1_21CollectiveEpilogueFwdINS6_IJS8_SA_S9_EEENS6_IJNS7_ILi1EEESI_SI_EEESC_SE_Li256ELb1ELb1ELb0ELb0EEENS1_19SingleTileSchedulerILb1ELb0ELb1ELi128EEEEEEEEEvNT_6ParamsE,"a",@progbits
	.sectionflags	@""
	.align	4
.nv.constant0._ZN7cutlass13device_kernelIN5flash19enable_sm80_to_sm89INS1_16FlashAttnFwdSm80INS1_25CollectiveMainloopFwdSm80ILi8ELi1ELb0EN4cute5tupleIJNS5_1CILi128EEENS7_ILi32EEENS7_ILi256EEEEEELi256ENS_6half_tEfNS_4arch4Sm80ELb0ELb1ELb0ELb1ELb0ELb1ELb1ELb0EEENS1_21CollectiveEpilogueFwdINS6_IJS8_SA_S9_EEENS6_IJNS7_ILi1EEESI_SI_EEESC_SE_Li256ELb1ELb1ELb0ELb0EEENS1_19SingleTileSchedulerILb1ELb0ELb1ELi128EEEEEEEEEvNT_6ParamsE:
	.zero		1576


//--------------------- .nv.constant0._ZN7cutlass13device_kernelIN5flash19enable_sm80_to_sm89INS1_16FlashAttnFwdSm80INS1_25CollectiveMainloopFwdSm80ILi8ELi1ELb1EN4cute5tupleIJNS5_1CILi128EEENS7_ILi64EEENS7_ILi256EEEEEELi256ENS_6half_tEfNS_4arch4Sm80ELb1ELb0ELb0ELb0ELb0ELb0ELb1ELb0EEENS1_21CollectiveEpilogueFwdINS6_IJS8_SA_S9_EEENS6_IJNS7_ILi1EEESI_SI_EEESC_SE_Li256ELb0ELb1ELb0ELb0EEENS1_30DynamicPersistentTileSchedulerILi256ELi256ELb0ELb1ELb0EEEEEEEEEvNT_6ParamsE --------------------------
	.section	.nv.constant0._ZN7cutlass13device_kernelIN5flash19enable_sm80_to_sm89INS1_16FlashAttnFwdSm80INS1_25CollectiveMainloopFwdSm80ILi8ELi1ELb1EN4cute5tupleIJNS5_1CILi128EEENS7_ILi64EEENS7_ILi256EEEEEELi256ENS_6half_tEfNS_4arch4Sm80ELb1ELb0ELb0ELb0ELb0ELb0ELb1ELb0EEENS1_21CollectiveEpilogueFwdINS6_IJS8_SA_S9_EEENS6_IJNS7_ILi1EEESI_SI_EEESC_SE_Li256ELb0ELb1ELb0ELb0EEENS1_30DynamicPersistentTileSchedulerILi256ELi256ELb0ELb1ELb0EEEEEEEEEvNT_6ParamsE,"a",@progbits
	.sectionflags	@""
	.align	4
.nv.constant0._ZN7cutlass13device_kernelIN5flash19enable_sm80_to_sm89INS1_16FlashAttnFwdSm80INS1_25CollectiveMainloopFwdSm80ILi8ELi1ELb1EN4cute5tupleIJNS5_1CILi128EEENS7_ILi64EEENS7_ILi256EEEEEELi256ENS_6half_tEfNS_4arch4Sm80ELb1ELb0ELb0ELb0ELb0ELb0ELb1ELb0EEENS1_21CollectiveEpilogueFwdINS6_IJS8_SA_S9_EEENS6_IJNS7_ILi1EEESI_SI_EEESC_SE_Li256ELb0ELb1ELb0ELb0EEENS1_30DynamicPersistentTileSchedulerILi256ELi256ELb0ELb1ELb0EEEEEEEEEvNT_6ParamsE:
	.zero		1592


//--------------------- .nv.constant0._ZN7cutlass13device_kernelIN5flash19enable_sm80_to_sm89INS1_16FlashAttnFwdSm80INS1_25CollectiveMainloopFwdSm80ILi8ELi1ELb1EN4cute5tupleIJNS5_1CILi128EEENS7_ILi64EEENS7_ILi256EEEEEELi256ENS_6half_tEfNS_4arch4Sm80ELb1ELb0ELb0ELb1ELb0ELb0ELb1ELb0EEENS1_21CollectiveEpilogueFwdINS6_IJS8_SA_S9_EEENS6_IJNS7_ILi1EEESI_SI_EEESC_SE_Li256ELb1ELb1ELb0ELb0EEENS1_19SingleTileSchedulerILb1ELb0ELb1ELi128EEEEEEEEEvNT_6ParamsE --------------------------
	.section	.nv.constant0._ZN7cutlass13device_kernelIN5flash19enable_sm80_to_sm89INS1_16FlashAttnFwdSm80INS1_25CollectiveMainloopFwdSm80ILi8ELi1ELb1EN4cute5tupleIJNS5_1CILi128EEENS7_ILi64EEENS7_ILi256EEEEEELi256ENS_6half_tEfNS_4arch4Sm80ELb1ELb0ELb0ELb1ELb0ELb0ELb1ELb0EEENS1_21CollectiveEpilogueFwdINS6_IJS8_SA_S9_EEENS6_IJNS7_ILi1EEESI_SI_EEESC_SE_Li256ELb1ELb1ELb0ELb0EEENS1_19SingleTileSchedulerILb1ELb0ELb1ELi128EEEEEEEEEvNT_6ParamsE,"a",@progbits
	.sectionflags	@""
	.align	4
.nv.constant0._ZN7cutlass13device_kernelIN5flash19enable_sm80_to_sm89INS1_16FlashAttnFwdSm80INS1_25CollectiveMainloopFwdSm80ILi8ELi1ELb1EN4cute5tupleIJNS5_1CILi128EEENS7_ILi64EEENS7_ILi256EEEEEELi256ENS_6half_tEfNS_4arch4Sm80ELb1ELb0ELb0ELb1ELb0ELb0ELb1ELb0EEENS1_21CollectiveEpilogueFwdINS6_IJS8_SA_S9_EEENS6_IJNS7_ILi1EEESI_SI_EEESC_SE_Li256ELb1ELb1ELb0ELb0EEENS1_19SingleTileSchedulerILb1ELb0ELb1ELi128EEEEEEEEEvNT_6ParamsE:
	.zero		1576


//--------------------- .nv.constant0._ZN7cutlass13device_kernelIN5flash19enable_sm80_to_sm89INS1_16FlashAttnFwdSm80INS1_25CollectiveMainloopFwdSm80ILi8ELi1ELb0EN4cute5tupleIJNS5_1CILi128EEENS7_ILi32EEENS7_ILi256EEEEEELi256ENS_6half_tEfNS_4arch4Sm80ELb1ELb0ELb0ELb1ELb0ELb1ELb1ELb0EEENS1_21CollectiveEpilogueFwdINS6_IJS8_SA_S9_EEENS6_IJNS7_ILi1EEESI_SI_EEESC_SE_Li256ELb1ELb1ELb0ELb0EEENS1_19SingleTileSchedulerILb1ELb0ELb1ELi128EEEEEEEEEvNT_6ParamsE --------------------------
	.section	.nv.constant0._ZN7cutlass13device_kernelIN5flash19enable_sm80_to_sm89INS1_16FlashAttnFwdSm80INS1_25CollectiveMainloopFwdSm80ILi8ELi1ELb0EN4cute5tupleIJNS5_1CILi128EEENS7_ILi32EEENS7_ILi256EEEEEELi256ENS_6half_tEfNS_4arch4Sm80ELb1ELb0ELb0ELb1ELb0ELb1ELb1ELb0EEENS1_21CollectiveEpilogueFwdINS6_IJS8_SA_S9_EEENS6_IJNS7_ILi1EEESI_SI_EEESC_SE_Li256ELb1ELb1ELb0ELb0EEENS1_19SingleTileSchedulerILb1ELb0ELb1ELi128EEEEEEEEEvNT_6ParamsE,"a",@progbits
	.sectionflags	@""
	.align	4
.nv.constant0._ZN7cutlass13device_kernelIN5flash19enable_sm80_to_sm89INS1_16FlashAttnFwdSm80INS1_25CollectiveMainloopFwdSm80ILi8ELi1ELb0EN4cute5tupleIJNS5_1CILi128EEENS7_ILi32EEENS7_ILi256EEEEEELi256ENS_6half_tEfNS_4arch4Sm80ELb1ELb0ELb0ELb1ELb0ELb1ELb1ELb0EEENS1_21CollectiveEpilogueFwdINS6_IJS8_SA_S9_EEENS6_IJNS7_ILi1EEESI_SI_EEESC_SE_Li256ELb1ELb1ELb0ELb0EEENS1_19SingleTileSchedulerILb1ELb0ELb1ELi128EEEEEEEEEvNT_6ParamsE:
	.zero		1576


//--------------------- .nv.constant0._ZN7cutlass13device_kernelIN5flash19enable_sm80_to_sm89INS1_16FlashAttnFwdSm80INS1_25CollectiveMainloopFwdSm80ILi8ELi1ELb0EN4cute5tupleIJNS5_1CILi128EEENS7_ILi96EEENS7_ILi256EEEEEELi256ENS_6half_tEfNS_4arch4Sm80ELb0ELb0ELb0ELb0ELb0ELb0ELb1ELb0EEENS1_21CollectiveEpilogueFwdINS6_IJS8_SA_S9_EEENS6_IJNS7_ILi1EEESI_SI_EEESC_SE_Li256ELb0ELb1ELb0ELb0EEENS1_19SingleTileSchedulerILb0ELb0ELb1ELi128EEEEEEEEEvNT_6ParamsE --------------------------
	.section	.nv.constant0._ZN7cutlass13device_kernelIN5flash19enable_sm80_to_sm89INS1_16FlashAttnFwdSm80INS1_25CollectiveMainloopFwdSm80ILi8ELi1ELb0EN4cute5tupleIJNS5_1CILi128EEENS7_ILi96EEENS7_ILi256EEEEEELi256ENS_6half_tEfNS_4arch4Sm80ELb0ELb0ELb0ELb0ELb0ELb0ELb1ELb0EEENS1_21CollectiveEpilogueFwdINS6_IJS8_SA_S9_EEENS6_IJNS7_ILi1EEESI_SI_EEESC_SE_Li256ELb0ELb1ELb0ELb0EEENS1_19SingleTileSchedulerILb0ELb0ELb1ELi128EEEEEEEEEvNT_6ParamsE,"a",@progbits
	.sectionflags	@""
	.align	4
.nv.constant0._ZN7cutlass13device_kernelIN5flash19enable_sm80_to_sm89INS1_16FlashAttnFwdSm80INS1_25CollectiveMainloopFwdSm80ILi8ELi1ELb0EN4cute5tupleIJNS5_1CILi128EEENS7_ILi96EEENS7_ILi256EEEEEELi256ENS_6half_tEfNS_4arch4Sm80ELb0ELb0ELb0ELb0ELb0ELb0ELb1ELb0EEENS1_21CollectiveEpilogueFwdINS6_IJS8_SA_S9_EEENS6_IJNS7_ILi1EEESI_SI_EEESC_SE_Li256ELb0ELb1ELb0ELb0EEENS1_19SingleTileSchedulerILb0ELb0ELb1ELi128EEEEEEEEEvNT_6ParamsE:
	.zero		1576


//--------------------- .nv.constant0._ZN7cutlass13device_kernelIN5flash19enable_sm80_to_sm89INS1_16FlashAttnFwdSm80INS1_25CollectiveMainloopFwdSm80ILi8ELi1ELb0EN4cute5tupleIJNS5_1CILi128EEENS7_ILi96EEENS7_ILi256EEEEEELi256ENS_6half_tEfNS_4arch4Sm80ELb0ELb0ELb0ELb1ELb0ELb0ELb1ELb0EEENS1_21CollectiveEpilogueFwdINS6_IJS8_SA_S9_EEENS6_IJNS7_ILi1EEESI_SI_EEESC_SE_Li256ELb1ELb1ELb0ELb0EEENS1_19SingleTileSchedulerILb1ELb0ELb1ELi128EEEEEEEEEvNT_6ParamsE --------------------------
	.section	.nv.constant0._ZN7cutlass13device_kernelIN5flash19enable_sm80_to_sm89INS1_16FlashAttnFwdSm80INS1_25CollectiveMainloopFwdSm80ILi8ELi1ELb0EN4cute5tupleIJNS5_1CILi128EEENS7_ILi96EEENS7_ILi256EEEEEELi256ENS_6half_tEfNS_4arch4Sm80ELb0ELb0ELb0ELb1ELb0ELb0ELb1ELb0EEENS1_21CollectiveEpilogueFwdINS6_IJS8_SA_S9_EEENS6_IJNS7_ILi1EEESI_SI_EEESC_SE_Li256ELb1ELb1ELb0ELb0EEENS1_19SingleTileSchedulerILb1ELb0ELb1ELi128EEEEEEEEEvNT_6ParamsE,"a",@progbits
	.sectionflags	@""
	.align	4
.nv.constant0._ZN7cutlass13device_kernelIN5flash19enable_sm80_to_sm89INS1_16FlashAttnFwdSm80INS1_25CollectiveMainloopFwdSm80ILi8ELi1ELb0EN4cute5tupleIJNS5_1CILi128EEENS7_ILi96EEENS7_ILi256EEEEEELi256ENS_6half_tEfNS_4arch4Sm80ELb0ELb0ELb0ELb1ELb0ELb0ELb1ELb0EEENS1_21CollectiveEpilogueFwdINS6_IJS8_SA_S9_EEENS6_IJNS7_ILi1EEESI_SI_EEESC_SE_Li256ELb1ELb1ELb0ELb0EEENS1_19SingleTileSchedulerILb1ELb0ELb1ELi128EEEEEEEEEvNT_6ParamsE:
	.zero		1576


//--------------------- .nv.constant0._ZN7cutlass13device_kernelIN5flash19enable_sm80_to_sm89INS1_16FlashAttnFwdSm80INS1_25CollectiveMainloopFwdSm80ILi8ELi1ELb0EN4cute5tupleIJNS5_1CILi128EEENS7_ILi48EEENS7_ILi256EEEEEELi256ENS_6half_tEfNS_4arch4Sm80ELb0ELb0ELb0ELb1ELb0ELb1ELb1ELb0EEENS1_21CollectiveEpilogueFwdINS6_IJS8_SA_S9_EEENS6_IJNS7_ILi1EEESI_SI_EEESC_SE_Li256ELb1ELb1ELb0ELb0EEENS1_19SingleTileSchedulerILb1ELb0ELb1ELi128EEEEEEEEEvNT_6ParamsE --------------------------
	.section	.nv.constant0._ZN7cutlass13device_kernelIN5flash19enable_sm80_to_sm89INS1_16FlashAttnFwdSm80INS1_25CollectiveMainloopFwdSm80ILi8ELi1ELb0EN4cute5tupleIJNS5_1CILi128EEENS7_ILi48EEENS7_ILi256EEEEEELi256ENS_6half_tEfNS_4arch4Sm80ELb0ELb0ELb0ELb1ELb0ELb1ELb1ELb0EEENS1_21CollectiveEpilogueFwdINS6_IJS8_SA_S9_EEENS6_IJNS7_ILi1EEESI_SI_EEESC_SE_Li256ELb1ELb1ELb0ELb0EEENS1_19SingleTileSchedulerILb1ELb0ELb1ELi128EEEEEEEEEvNT_6ParamsE,"a",@progbits
	.sectionflags	@""
	.align	4
.nv.constant0._ZN7cutlass13device_kernelIN5flash19enable_sm80_to_sm89INS1_16FlashAttnFwdSm80INS1_25CollectiveMainloopFwdSm80ILi8ELi1ELb0EN4cute5tupleIJNS5_1CILi128EEENS7_ILi48EEENS7_ILi256EEEEEELi256ENS_6half_tEfNS_4arch4Sm80ELb0ELb0ELb0ELb1ELb0ELb1ELb1ELb0EEENS1_21CollectiveEpilogueFwdINS6_IJS8_SA_S9_EEENS6_IJNS7_ILi1EEESI_SI_EEESC_SE_Li256ELb1ELb1ELb0ELb0EEENS1_19SingleTileSchedulerILb1ELb0ELb1ELi128EEEEEEEEEvNT_6ParamsE:
	.zero		1576


//--------------------- .nv.constant0._ZN7cutlass13device_kernelIN5flash19enable_sm80_to_sm89INS1_16FlashAttnFwdSm80INS1_25CollectiveMainloopFwdSm80ILi8ELi1ELb0EN4cute5tupleIJNS5_1CILi128EEENS7_ILi64EEENS7_ILi256EEEEEELi256ENS_6half_tEfNS_4arch4Sm80ELb0ELb1ELb0ELb0ELb0ELb0ELb1ELb0EEENS1_21CollectiveEpilogueFwdINS6_IJS8_SA_S9_EEENS6_IJNS7_ILi1EEESI_SI_EEESC_SE_Li256ELb0ELb1ELb0ELb0EEENS1_19SingleTileSchedulerILb0ELb0ELb1ELi128EEEEEEEEEvNT_6ParamsE --------------------------
	.section	.nv.constant0._ZN7cutlass13device_kernelIN5flash19enable_sm80_to_sm89INS1_16FlashAttnFwdSm80INS1_25CollectiveMainloopFwdSm80ILi8ELi1ELb0EN4cute5tupleIJNS5_1CILi128EEENS7_ILi64EEENS7_ILi256EEEEEELi256ENS_6half_tEfNS_4arch4Sm80ELb0ELb1ELb0ELb0ELb0ELb0ELb1ELb0EEENS1_21CollectiveEpilogueFwdINS6_IJS8_SA_S9_EEENS6_IJNS7_ILi1EEESI_SI_EEESC_SE_Li256ELb0ELb1ELb0ELb0EEENS1_19SingleTileSchedulerILb0ELb0ELb1ELi128EEEEEEEEEvNT_6ParamsE,"a",@progbits
	.sectionflags	@""
	.align	4
.nv.constant0._ZN7cutlass13device_kernelIN5flash19enable_sm80_to_sm89INS1_16FlashAttnFwdSm80INS1_25CollectiveMainloopFwdSm80ILi8ELi1ELb0EN4cute5tupleIJNS5_1CILi128EEENS7_ILi64EEENS7_ILi256EEEEEELi256ENS_6half_tEfNS_4arch4Sm80ELb0ELb1ELb0ELb0ELb0ELb0ELb1ELb0EEENS1_21CollectiveEpilogueFwdINS6_IJS8_SA_S9_EEENS6_IJNS7_ILi1EEESI_SI_EEESC_SE_Li256ELb0ELb1ELb0ELb0EEENS1_19SingleTileSchedulerILb0ELb0ELb1ELi128EEEEEEEEEvNT_6ParamsE:
	.zero		1576


//--------------------- .nv.constant0._ZN7cutlass13device_kernelIN5flash19enable_sm80_to_sm89INS1_16FlashAttnFwdSm80INS1_25CollectiveMainloopFwdSm80ILi8ELi1ELb0EN4cute5tupleIJNS5_1CILi128EEENS7_ILi64EEENS7_ILi256EEEEEELi256ENS_6half_tEfNS_4arch4Sm80ELb0ELb1ELb0ELb1ELb0ELb0ELb1ELb0EEENS1_21CollectiveEpilogueFwdINS6_IJS8_SA_S9_EEENS6_IJNS7_ILi1EEESI_SI_EEESC_SE_Li256ELb1ELb1ELb0ELb0EEENS1_19SingleTileSchedulerILb1ELb0ELb1ELi128EEEEEEEEEvNT_6ParamsE --------------------------
	.section	.nv.constant0._ZN7cutlass13device_kernelIN5flash19enable_sm80_to_sm89INS1_16FlashAttnFwdSm80INS1_25CollectiveMainloopFwdSm80ILi8ELi1ELb0EN4cute5tupleIJNS5_1CILi128EEENS7_ILi64EEENS7_ILi256EEEEEELi256ENS_6half_tEfNS_4arch4Sm80ELb0ELb1ELb0ELb1ELb0ELb0ELb1ELb0EEENS1_21CollectiveEpilogueFwdINS6_IJS8_SA_S9_EEENS6_IJNS7_ILi1EEESI_SI_EEESC_SE_Li256ELb1ELb1ELb0ELb0EEENS1_19SingleTileSchedulerILb1ELb0ELb1ELi128EEEEEEEEEvNT_6ParamsE,"a",@progbits
	.sectionflags	@""
	.align	4
.nv.constant0._ZN7cutlass13device_kernelIN5flash19enable_sm80_to_sm89INS1_16FlashAttnFwdSm80INS1_25CollectiveMainloopFwdSm80ILi8ELi1ELb0EN4cute5tupleIJNS5_1CILi128EEENS7_ILi64EEENS7_ILi256EEEEEELi256ENS_6half_tEfNS_4arch4Sm80ELb0ELb1ELb0ELb1ELb0ELb0ELb1ELb0EEENS1_21CollectiveEpilogueFwdINS6_IJS8_SA_S9_EEENS6_IJNS7_ILi1EEESI_SI_EEESC_SE_Li256ELb1ELb1ELb0ELb0EEENS1_19SingleTileSchedulerILb1ELb0ELb1ELi128EEEEEEEEEvNT_6ParamsE:
	.zero		1576


//--------------------- .nv.constant0._ZN7cutlass13device_kernelIN5flash19enable_sm80_to_sm89INS1_16FlashAttnFwdSm80INS1_25CollectiveMainloopFwdSm80ILi8ELi1ELb0EN4cute5tupleIJNS5_1CILi128EEENS7_ILi48EEENS7_ILi256EEEEEELi256ENS_6half_tEfNS_4arch4Sm80ELb0ELb1ELb0ELb1ELb0ELb1ELb1ELb0EEENS1_21CollectiveEpilogueFwdINS6_IJS8_SA_S9_EEENS6_IJNS7_ILi1EEESI_SI_EEESC_SE_Li256ELb1ELb1ELb0ELb0EEENS1_19SingleTileSchedulerILb1ELb0ELb1ELi128EEEEEEEEEvNT_6ParamsE --------------------------
	.section	.nv.constant0._ZN7cutlass13device_kernelIN5flash19enable_sm80_to_sm89INS1_16FlashAttnFwdSm80INS1_25CollectiveMainloopFwdSm80ILi8ELi1ELb0EN4cute5tupleIJNS5_1CILi128EEENS7_ILi48EEENS7_ILi256EEEEEELi256ENS_6half_tEfNS_4arch4Sm80ELb0ELb1ELb0ELb1ELb0ELb1ELb1ELb0EEENS1_21CollectiveEpilogueFwdINS6_IJS8_SA_S9_EEENS6_IJNS7_ILi1EEESI_SI_EEESC_SE_Li256ELb1ELb1ELb0ELb0EEENS1_19SingleTileSchedulerILb1ELb0ELb1ELi128EEEEEEEEEvNT_6ParamsE,"a",@progbits
	.sectionflags	@""
	.align	4
.nv.constant0._ZN7cutlass13device_kernelIN5flash19enable_sm80_to_sm89INS1_16FlashAttnFwdSm80INS1_25CollectiveMainloopFwdSm80ILi8ELi1ELb0EN4cute5tupleIJNS5_1CILi128EEENS7_ILi48EEENS7_ILi256EEEEEELi256ENS_6half_tEfNS_4arch4Sm80ELb0ELb1ELb0ELb1ELb0ELb1ELb1ELb0EEENS1_21CollectiveEpilogueFwdINS6_IJS8_SA_S9_EEENS6_IJNS7_ILi1EEESI_SI_EEESC_SE_Li256ELb1ELb1ELb0ELb0EEENS1_19SingleTileSchedulerILb1ELb0ELb1ELi128EEEEEEEEEvNT_6ParamsE:
	.zero		1576


//--------------------- .nv.constant0._ZN7cutlass13device_kernelIN5flash19enable_sm80_to_sm89INS1_16FlashAttnFwdSm80INS1_25CollectiveMainloopFwdSm80ILi8ELi1ELb0EN4cute5tupleIJNS5_1CILi128EEENS7_ILi96EEENS7_ILi256EEEEEELi256ENS_6half_tEfNS_4arch4Sm80ELb1ELb0ELb0ELb0ELb0ELb0ELb1ELb0EEENS1_21CollectiveEpilogueFwdINS6_IJS8_SA_S9_EEENS6_IJNS7_ILi1EEESI_SI_EEESC_SE_Li256ELb0ELb1ELb0ELb0EEENS1_30DynamicPersistentTileSchedulerILi256ELi256ELb0ELb1ELb0EEEEEEEEEvNT_6ParamsE --------------------------
	.section	.nv.constant0._ZN7cutlass13device_kernelIN5flash19enable_sm80_to_sm89INS1_16FlashAttnFwdSm80INS1_25CollectiveMainloopFwdSm80ILi8ELi1ELb0EN4cute5tupleIJNS5_1CILi128EEENS7_ILi96EEENS7_ILi256EEEEEELi256ENS_6half_tEfNS_4arch4Sm80ELb1ELb0ELb0ELb0ELb0ELb0ELb1ELb0EEENS1_21CollectiveEpilogueFwdINS6_IJS8_SA_S9_EEENS6_IJNS7_ILi1EEESI_SI_EEESC_SE_Li256ELb0ELb1ELb0ELb0EEENS1_30DynamicPersistentTileSchedulerILi256ELi256ELb0ELb1ELb0EEEEEEEEEvNT_6ParamsE,"a",@progbits
	.sectionflags	@""
	.align	4
.nv.constant0._ZN7cutlass13device_kernelIN5flash19enable_sm80_to_sm89INS1_16FlashAttnFwdSm80INS1_25CollectiveMainloopFwdSm80ILi8ELi1ELb0EN4cute5tupleIJNS5_1CILi128EEENS7_ILi96EEENS7_ILi256EEEEEELi256ENS_6half_tEfNS_4arch4Sm80ELb1ELb0ELb0ELb0ELb0ELb0ELb1ELb0EEENS1_21CollectiveEpilogueFwdINS6_IJS8_SA_S9_EEENS6_IJNS7_ILi1EEESI_SI_EEESC_SE_Li256ELb0ELb1ELb0ELb0EEENS1_30DynamicPersistentTileSchedulerILi256ELi256ELb0ELb1ELb0EEEEEEEEEvNT_6ParamsE:
	.zero		1592


//--------------------- .nv.constant0._ZN7cutlass13device_kernelIN5flash19enable_sm80_to_sm89INS1_16FlashAttnFwdSm80INS1_25CollectiveMainloopFwdSm80ILi8ELi1ELb0EN4cute5tupleIJNS5_1CILi128EEENS7_ILi96EEENS7_ILi256EEEEEELi256ENS_6half_tEfNS_4arch4Sm80ELb1ELb0ELb0ELb1ELb0ELb0ELb1ELb0EEENS1_21CollectiveEpilogueFwdINS6_IJS8_SA_S9_EEENS6_IJNS7_ILi1EEESI_SI_EEESC_SE_Li256ELb1ELb1ELb0ELb0EEENS1_19SingleTileSchedulerILb1ELb0ELb1ELi128EEEEEEEEEvNT_6ParamsE --------------------------
	.section	.nv.constant0._ZN7cutlass13device_kernelIN5flash19enable_sm80_to_sm89INS1_16FlashAttnFwdSm80INS1_25CollectiveMainloopFwdSm80ILi8ELi1ELb0EN4cute5tupleIJNS5_1CILi128EEENS7_ILi96EEENS7_ILi256EEEEEELi256ENS_6half_tEfNS_4arch4Sm80ELb1ELb0ELb0ELb1ELb0ELb0ELb1ELb0EEENS1_21CollectiveEpilogueFwdINS6_IJS8_SA_S9_EEENS6_IJNS7_ILi1EEESI_SI_EEESC_SE_Li256ELb1ELb1ELb0ELb0EEENS1_19SingleTileSchedulerILb1ELb0ELb1ELi128EEEEEEEEEvNT_6ParamsE,"a",@progbits
	.sectionflags	@""
	.align	4
.nv.constant0._ZN7cutlass13device_kernelIN5flash19enable_sm80_to_sm89INS1_16FlashAttnFwdSm80INS1_25CollectiveMainloopFwdSm80ILi8ELi1ELb0EN4cute5tupleIJNS5_1CILi128EEENS7_ILi96EEENS7_ILi256EEEEEELi256ENS_6half_tEfNS_4arch4Sm80ELb1ELb0ELb0ELb1ELb0ELb0ELb1ELb0EEENS1_21CollectiveEpilogueFwdINS6_IJS8_SA_S9_EEENS6_IJNS7_ILi1EEESI_SI_EEESC_SE_Li256ELb1ELb1ELb0ELb0EEENS1_19SingleTileSchedulerILb1ELb0ELb1ELi128EEEEEEEEEvNT_6ParamsE:
	.zero		1576


//--------------------- .nv.constant0._ZN7cutlass13device_kernelIN5flash19enable_sm80_to_sm89INS1_16FlashAttnFwdSm80INS1_25CollectiveMainloopFwdSm80ILi8ELi1ELb0EN4cute5tupleIJNS5_1CILi128EEENS7_ILi48EEENS7_ILi256EEEEEELi256ENS_6half_tEfNS_4arch4Sm80ELb1ELb0ELb0ELb1ELb0ELb1ELb1ELb0EEENS1_21CollectiveEpilogueFwdINS6_IJS8_SA_S9_EEENS6_IJNS7_ILi1EEESI_SI_EEESC_SE_Li256ELb1ELb1ELb0ELb0EEENS1_19SingleTileSchedulerILb1ELb0ELb1ELi128EEEEEEEEEvNT_6ParamsE --------------------------
	.section	.nv.constant0._ZN7cutlass13device_kernelIN5flash19enable_sm80_to_sm89INS1_16FlashAttnFwdSm80INS1_25CollectiveMainloopFwdSm80ILi8ELi1ELb0EN4cute5tupleIJNS5_1CILi128EEENS7_ILi48EEENS7_ILi256EEEEEELi256ENS_6half_tEfNS_4arch4Sm80ELb1ELb0ELb0ELb1ELb0ELb1ELb1ELb0EEENS1_21CollectiveEpilogueFwdINS6_IJS8_SA_S9_EEENS6_IJNS7_ILi1EEESI_SI_EEESC_SE_Li256ELb1ELb1ELb0ELb0EEENS1_19SingleTileSchedulerILb1ELb0ELb1ELi128EEEEEEEEEvNT_6ParamsE,"a",@progbits
	.sectionflags	@""
	.align	4
.nv.constant0._ZN7cutlass13device_kernelIN5flash19enable_sm80_to_sm89INS1_16FlashAttnFwdSm80INS1_25CollectiveMainloopFwdSm80ILi8ELi1ELb0EN4cute5tupleIJNS5_1CILi128EEENS7_ILi48EEENS7_ILi256EEEEEELi256ENS_6half_tEfNS_4arch4Sm80ELb1ELb0ELb0ELb1ELb0ELb1ELb1ELb0EEENS1_21CollectiveEpilogueFwdINS6_IJS8_SA_S9_EEENS6_IJNS7_ILi1EEESI_SI_EEESC_SE_Li256ELb1ELb1ELb0ELb0EEENS1_19SingleTileSchedulerILb1ELb0ELb1ELi128EEEEEEEEEvNT_6ParamsE:
	.zero		1576


//--------------------- SYMBOLS --------------------------

	.type		.nv.reservedSmem.offset0,@object
	.size		.nv.reservedSmem.offset0,0x4
